def gluon_wgmma(
    a_ptr,
    b_ptr,
    c_ptr,
    M,
    N,
    K,
    stride_am,
    stride_bk,
    stride_cm,
    BLOCK_M: gl.constexpr,
    BLOCK_N: gl.constexpr,
    BLOCK_K: gl.constexpr,
    DTYPE: gl.constexpr,
    A_LAYOUT: gl.constexpr,
    B_LAYOUT: gl.constexpr,
    C_LAYOUT: gl.constexpr,
    B_SHAPE: gl.constexpr,
    TRANS_B: gl.constexpr,
    NUM_BUFFERS: gl.constexpr,
    NUM_WARPS: gl.constexpr,
):
    a_desc = tma.make_tensor_descriptor(
        a_ptr, [M, K], [stride_am, 1], [BLOCK_M, BLOCK_K], A_LAYOUT
    )
    b_desc = tma.make_tensor_descriptor(
        b_ptr,
        [N, K] if TRANS_B else [K, N],
        [stride_bk, 1],
        B_SHAPE,
        B_LAYOUT,
    )
    c_desc = tma.make_tensor_descriptor(
        c_ptr, [M, N], [stride_cm, 1], [BLOCK_M, BLOCK_N], C_LAYOUT
    )

    a_bufs = gl.allocate_shared_memory(
        DTYPE, [NUM_BUFFERS, BLOCK_M, BLOCK_K], A_LAYOUT
    )
    b_bufs = gl.allocate_shared_memory(DTYPE, [NUM_BUFFERS] + B_SHAPE, B_LAYOUT)

    pid_m = gl.program_id(0)
    pid_n = gl.program_id(1)
    off_m = pid_m * BLOCK_M
    off_n = pid_n * BLOCK_N

    mma_layout: gl.constexpr = pick_wgmma_layout(DTYPE, BLOCK_M, BLOCK_N, NUM_WARPS)
    acc = warpgroup_mma_init(
        gl.zeros((BLOCK_M, BLOCK_N), dtype=gl.float32, layout=mma_layout)
    )

    bars = gl.allocate_shared_memory(
        gl.int64, [NUM_BUFFERS, 1], mbarrier.MBarrierLayout()
    )
    for i in gl.static_range(NUM_BUFFERS):
        mbarrier.init(bars.index(i), count=1)
    idx = 0
    phase = 0

    for k in range(0, K, BLOCK_K):
        a = a_bufs.index(idx)
        b = b_bufs.index(idx)
        bar = bars.index(idx)
        mbarrier.expect(bar, a_desc.block_type.nbytes + b_desc.block_type.nbytes)
        tma.async_copy_global_to_shared(a_desc, [off_m, k], bar, a)
        tma.async_copy_global_to_shared(
            b_desc, [off_n, k] if TRANS_B else [k, off_n], bar, b
        )
        mbarrier.wait(bar, phase=phase)

        if TRANS_B:
            b = b.permute((1, 0))
        acc = warpgroup_mma_wait(num_outstanding=0, deps=(acc,))
        acc = warpgroup_mma(a, b, acc, is_async=True)

        idx += 1
        if idx == NUM_BUFFERS:
            idx = 0
            phase ^= 1

    acc = warpgroup_mma_wait(num_outstanding=0, deps=(acc,))
    for i in gl.static_range(NUM_BUFFERS):
        mbarrier.invalidate(bars.index(i))

    c_smem = gl.allocate_shared_memory(DTYPE, [BLOCK_M, BLOCK_N], C_LAYOUT)
    c_smem.store(acc.to(DTYPE))
    fence_async_shared()
    tma.async_copy_shared_to_global(c_desc, [off_m, off_n], c_smem)
    tma.store_wait(pendings=0)

# config = {"BLOCK_K": 64, "BLOCK_M": 64, "BLOCK_N": 256, "arch": "sm_90", "dtype": "bf16", "num_buffers": 2, "num_warps": 4, "trans_b": 1}
# arch = sm_90


// ===== COMPILED SASS (sm_90a) =====

	.target	sm_90a

	.elftype	@"ET_EXEC"


//--------------------- .note.nv.tkinfo           --------------------------
	.section	.note.nv.tkinfo,"",@"SHT_NOTE"
	.sectionflags	@"SHF_NOTE_NV_TKINFO"
	.tkinfo
        /*0018*/ 	.word	0x00000002
        /*0030*/ 	.string	""
        /*0030*/ 	.string	"ptxas"
        /*0030*/ 	.string	"Cuda compilation tools, release 13.0, V13.0.88"
        /*0030*/ 	.string	"Build cuda_13.0.r13.0/compiler.36424714_0"
        /*0030*/ 	.string	"-v  -suppress-debug-info  -lineinfo  -arch sm_90a "



//--------------------- .note.nv.cuinfo           --------------------------
	.section	.note.nv.cuinfo,"",@"SHT_NOTE"
	.sectionflags	@"SHF_NOTE_NV_CUINFO"
        /*0018*/ 	.short	0x0002
        /*001a*/ 	.short	0x005a
        /*001c*/ 	.short	0x0082
	.zero		2


//--------------------- .nv.info                  --------------------------
	.section	.nv.info,"",@"SHT_CUDA_INFO"
	.align	4


	//----- nvinfo : EIATTR_REGCOUNT
	.align		4
        /*0000*/ 	.byte	0x04, 0x2f
        /*0002*/ 	.short	(.L_1 - .L_0)
	.align		4
.L_0:
        /*0004*/ 	.word	index@(gluon_wgmma)
        /*0008*/ 	.word	0x0000009a


	//----- nvinfo : EIATTR_FRAME_SIZE
	.align		4
.L_1:
        /*000c*/ 	.byte	0x04, 0x11
        /*000e*/ 	.short	(.L_3 - .L_2)
	.align		4
.L_2:
        /*0010*/ 	.word	index@(gluon_wgmma)
        /*0014*/ 	.word	0x00000000


	//----- nvinfo : EIATTR_MIN_STACK_SIZE
	.align		4
.L_3:
        /*0018*/ 	.byte	0x04, 0x12
        /*001a*/ 	.short	(.L_5 - .L_4)
	.align		4
.L_4:
        /*001c*/ 	.word	index@(gluon_wgmma)
        /*0020*/ 	.word	0x00000000
.L_5:


//--------------------- .nv.compat                --------------------------
	.section	.nv.compat,"",@"SHT_CUDA_COMPAT_INFO"
	.align	4
        /*0000*/ 	.byte	0x02, 0x09, 0x01, 0x00, 0x02, 0x02, 0x04, 0x00, 0x02, 0x05, 0x05, 0x00, 0x03, 0x07, 0x01, 0x01
        /*0010*/ 	.byte	0x02, 0x03, 0x03, 0x00, 0x02, 0x06, 0x01, 0x00, 0x04, 0x0b, 0x08, 0x00, 0x00, 0x00, 0x00, 0x00
        /*0020*/ 	.byte	0x00, 0x00, 0x00, 0x00


//--------------------- .nv.info.gluon_wgmma      --------------------------
	.section	.nv.info.gluon_wgmma,"",@"SHT_CUDA_INFO"
	.sectionflags	@""
	.align	4


	//----- nvinfo : EIATTR_CUDA_API_VERSION
	.align		4
        /*0000*/ 	.byte	0x04, 0x37
        /*0002*/ 	.short	(.L_7 - .L_6)
.L_6:
        /*0004*/ 	.word	0x00000082


	//----- nvinfo : EIATTR_KPARAM_INFO
	.align		4
.L_7:
        /*0008*/ 	.byte	0x04, 0x17
        /*000a*/ 	.short	(.L_9 - .L_8)
.L_8:
        /*000c*/ 	.word	0x00000000
        /*0010*/ 	.short	0x000a
        /*0012*/ 	.short	0x0048
        /*0014*/ 	.byte	0x00, 0xf4, 0x21, 0x00


	//----- nvinfo : EIATTR_KPARAM_INFO
	.align		4
.L_9:
        /*0018*/ 	.byte	0x04, 0x17
        /*001a*/ 	.short	(.L_11 - .L_10)
.L_10:
        /*001c*/ 	.word	0x00000000
        /*0020*/ 	.short	0x0009
        /*0022*/ 	.short	0x0040
        /*0024*/ 	.byte	0x00, 0xf4, 0x21, 0x00


	//----- nvinfo : EIATTR_KPARAM_INFO
	.align		4
.L_11:
        /*0028*/ 	.byte	0x04, 0x17
        /*002a*/ 	.short	(.L_13 - .L_12)
.L_12:
        /*002c*/ 	.word	0x00000000
        /*0030*/ 	.short	0x0008
        /*0032*/ 	.short	0x0038
        /*0034*/ 	.byte	0x00, 0xf0, 0x21, 0x00


	//----- nvinfo : EIATTR_KPARAM_INFO
	.align		4
.L_13:
        /*0038*/ 	.byte	0x04, 0x17
        /*003a*/ 	.short	(.L_15 - .L_14)
.L_14:
        /*003c*/ 	.word	0x00000000
        /*0040*/ 	.short	0x0007
        /*0042*/ 	.short	0x0030
        /*0044*/ 	.byte	0x00, 0xf0, 0x21, 0x00


	//----- nvinfo : EIATTR_KPARAM_INFO
	.align		4
.L_15:
        /*0048*/ 	.byte	0x04, 0x17
        /*004a*/ 	.short	(.L_17 - .L_16)
.L_16:
        /*004c*/ 	.word	0x00000000
        /*0050*/ 	.short	0x0006
        /*0052*/ 	.short	0x0028
        /*0054*/ 	.byte	0x00, 0xf0, 0x21, 0x00


	//----- nvinfo : EIATTR_KPARAM_INFO
	.align		4
.L_17:
        /*0058*/ 	.byte	0x04, 0x17
        /*005a*/ 	.short	(.L_19 - .L_18)
.L_18:
        /*005c*/ 	.word	0x00000000
        /*0060*/ 	.short	0x0005
        /*0062*/ 	.short	0x0020
        /*0064*/ 	.byte	0x00, 0xf0, 0x11, 0x00


	//----- nvinfo : EIATTR_KPARAM_INFO
	.align		4
.L_19:
        /*0068*/ 	.byte	0x04, 0x17
        /*006a*/ 	.short	(.L_21 - .L_20)
.L_20:
        /*006c*/ 	.word	0x00000000
        /*0070*/ 	.short	0x0004
        /*0072*/ 	.short	0x001c
        /*0074*/ 	.byte	0x00, 0xf0, 0x11, 0x00


	//----- nvinfo : EIATTR_KPARAM_INFO
	.align		4
.L_21:
        /*0078*/ 	.byte	0x04, 0x17
        /*007a*/ 	.short	(.L_23 - .L_22)
.L_22:
        /*007c*/ 	.word	0x00000000
        /*0080*/ 	.short	0x0003
        /*0082*/ 	.short	0x0018
        /*0084*/ 	.byte	0x00, 0xf0, 0x11, 0x00


	//----- nvinfo : EIATTR_KPARAM_INFO
	.align		4
.L_23:
        /*0088*/ 	.byte	0x04, 0x17
        /*008a*/ 	.short	(.L_25 - .L_24)
.L_24:
        /*008c*/ 	.word	0x00000000
        /*0090*/ 	.short	0x0002
        /*0092*/ 	.short	0x0010
        /*0094*/ 	.byte	0x00, 0xf4, 0x21, 0x00


	//----- nvinfo : EIATTR_KPARAM_INFO
	.align		4
.L_25:
        /*0098*/ 	.byte	0x04, 0x17
        /*009a*/ 	.short	(.L_27 - .L_26)
.L_26:
        /*009c*/ 	.word	0x00000000
        /*00a0*/ 	.short	0x0001
        /*00a2*/ 	.short	0x0008
        /*00a4*/ 	.byte	0x00, 0xf4, 0x21, 0x00


	//----- nvinfo : EIATTR_KPARAM_INFO
	.align		4
.L_27:
        /*00a8*/ 	.byte	0x04, 0x17
        /*00aa*/ 	.short	(.L_29 - .L_28)
.L_28:
        /*00ac*/ 	.word	0x00000000
        /*00b0*/ 	.short	0x0000
        /*00b2*/ 	.short	0x0000
        /*00b4*/ 	.byte	0x00, 0xf4, 0x21, 0x00


	//----- nvinfo : EIATTR_SPARSE_MMA_MASK
	.align		4
.L_29:
        /*00b8*/ 	.byte	0x03, 0x50
        /*00ba*/ 	.short	0x0000


	//----- nvinfo : EIATTR_MAXREG_COUNT
	.align		4
        /*00bc*/ 	.byte	0x03, 0x1b
        /*00be*/ 	.short	0x00ff


	//----- nvinfo : EIATTR_NUM_BARRIERS
	.align		4
        /*00c0*/ 	.byte	0x02, 0x4c
        /*00c2*/ 	.byte	0x01
	.zero		1


	//----- nvinfo : EIATTR_MERCURY_ISA_VERSION
	.align		4
        /*00c4*/ 	.byte	0x03, 0x5f
        /*00c6*/ 	.short	0x0101


	//----- nvinfo : EIATTR_INT_WARP_WIDE_INSTR_OFFSETS
	.align		4
        /*00c8*/ 	.byte	0x04, 0x31
        /*00ca*/ 	.short	(.L_31 - .L_30)


	//   ....[0]....
.L_30:
        /*00cc*/ 	.word	0x00001640


	//   ....[1]....
        /*00d0*/ 	.word	0x00001660


	//   ....[2]....
        /*00d4*/ 	.word	0x00001710


	//   ....[3]....
        /*00d8*/ 	.word	0x00001ce0


	//   ....[4]....
        /*00dc*/ 	.word	0x00001cf0


	//   ....[5]....
        /*00e0*/ 	.word	0x00001d70


	//   ....[6]....
        /*00e4*/ 	.word	0x00001d80


	//----- nvinfo : EIATTR_COOP_GROUP_MASK_REGIDS
	.align		4
.L_31:
        /*00e8*/ 	.byte	0x04, 0x29
        /*00ea*/ 	.short	(.L_33 - .L_32)


	//   ....[0]....
.L_32:
        /*00ec*/ 	.word	0xffffffff


	//   ....[1]....
        /*00f0*/ 	.word	0xffffffff


	//   ....[2]....
        /*00f4*/ 	.word	0xffffffff


	//----- nvinfo : EIATTR_COOP_GROUP_INSTR_OFFSETS
	.align		4
.L_33:
        /*00f8*/ 	.byte	0x04, 0x28
        /*00fa*/ 	.short	(.L_35 - .L_34)


	//   ....[0]....
.L_34:
        /*00fc*/ 	.word	0x00000150


	//   ....[1]....
        /*0100*/ 	.word	0x00000700


	//   ....[2]....
        /*0104*/ 	.word	0x00000cf0


	//----- nvinfo : EIATTR_MBARRIER_INSTR_OFFSETS
	.align		4
.L_35:
        /*0108*/ 	.byte	0x04, 0x39
        /*010a*/ 	.short	(.L_37 - .L_36)


	//   ....[0]....
.L_36:
        /*010c*/ 	.word	0x00001790
        /*0110*/ 	.word	0x000000ff
        /*0114*/ 	.word	0x00014000
        /*0118*/ 	.short	0x0100
        /*011a*/ 	.byte	0x14
	.zero		1


	//   ....[1]....
        /*011c*/ 	.word	0x000017b0
        /*0120*/ 	.word	0x000000ff
        /*0124*/ 	.word	0x00014008
        /*0128*/ 	.short	0x0100
        /*012a*/ 	.byte	0x14
	.zero		1


	//   ....[2]....
        /*012c*/ 	.word	0x00001e40
        /*0130*/ 	.word	0x000000ff
        /*0134*/ 	.word	0x00014000
        /*0138*/ 	.short	0x010a
        /*013a*/ 	.byte	0x1e
	.zero		1


	//   ....[3]....
        /*013c*/ 	.word	0x00002140
        /*0140*/ 	.word	0x000000ff
        /*0144*/ 	.word	0x00014000
        /*0148*/ 	.short	0x0108
        /*014a*/ 	.byte	0x14
	.zero		1


	//   ....[4]....
        /*014c*/ 	.word	0x00002260
        /*0150*/ 	.word	0x000000ff
        /*0154*/ 	.word	0x00014008
        /*0158*/ 	.short	0x0108
        /*015a*/ 	.byte	0x14
	.zero		1


	//   ....[5]....
        /*015c*/ 	.word	0x00002730
        /*0160*/ 	.word	0x000000ff
        /*0164*/ 	.word	0x00014000
        /*0168*/ 	.short	0x010a
        /*016a*/ 	.byte	0x1e
	.zero		1


	//----- nvinfo : EIATTR_NUM_MBARRIERS
	.align		4
.L_37:
        /*016c*/ 	.byte	0x03, 0x38
        /*016e*/ 	.short	0x0002


	//----- nvinfo : EIATTR_EXIT_INSTR_OFFSETS
	.align		4
        /*0170*/ 	.byte	0x04, 0x1c
        /*0172*/ 	.short	(.L_39 - .L_38)


	//   ....[0]....
.L_38:
        /*0174*/ 	.word	0x00002720


	//----- nvinfo : EIATTR_REQNTID
	.align		4
.L_39:
        /*0178*/ 	.byte	0x04, 0x10
        /*017a*/ 	.short	(.L_41 - .L_40)
.L_40:
        /*017c*/ 	.word	0x00000080
        /*0180*/ 	.word	0x00000001
        /*0184*/ 	.word	0x00000001


	//----- nvinfo : EIATTR_CRS_STACK_SIZE
	.align		4
.L_41:
        /*0188*/ 	.byte	0x04, 0x1e
        /*018a*/ 	.short	(.L_43 - .L_42)
.L_42:
        /*018c*/ 	.word	0x00000000


	//----- nvinfo : EIATTR_CBANK_PARAM_SIZE
	.align		4
.L_43:
        /*0190*/ 	.byte	0x03, 0x19
        /*0192*/ 	.short	0x0050


	//----- nvinfo : EIATTR_PARAM_CBANK
	.align		4
        /*0194*/ 	.byte	0x04, 0x0a
        /*0196*/ 	.short	(.L_45 - .L_44)
	.align		4
.L_44:
        /*0198*/ 	.word	index@(.nv.constant0.gluon_wgmma)
        /*019c*/ 	.short	0x0210
        /*019e*/ 	.short	0x0050


	//----- nvinfo : EIATTR_SW_WAR
	.align		4
.L_45:
        /*01a0*/ 	.byte	0x04, 0x36
        /*01a2*/ 	.short	(.L_47 - .L_46)
.L_46:
        /*01a4*/ 	.word	0x00000008
.L_47:


//--------------------- .nv.callgraph             --------------------------
	.section	.nv.callgraph,"",@"SHT_CUDA_CALLGRAPH"
	.align	4
	.sectionentsize	8
	.align		4
        /*0000*/ 	.word	0x00000000
	.align		4
        /*0004*/ 	.word	0xffffffff
	.align		4
        /*0008*/ 	.word	0x00000000
	.align		4
        /*000c*/ 	.word	0xfffffffe
	.align		4
        /*0010*/ 	.word	0x00000000
	.align		4
        /*0014*/ 	.word	0xfffffffd
	.align		4
        /*0018*/ 	.word	0x00000000
	.align		4
        /*001c*/ 	.word	0xfffffffc


//--------------------- .text.gluon_wgmma         --------------------------
	.section	.text.gluon_wgmma,"ax",@progbits
	.align	128
        .global         gluon_wgmma
        .type           gluon_wgmma,@function
        .size           gluon_wgmma,(.L_x_52 - gluon_wgmma)
        .other          gluon_wgmma,@"STO_CUDA_ENTRY STV_DEFAULT"
gluon_wgmma:
.text.gluon_wgmma:
[----:B------:R-:W-:Y:S01]  /*0000*/  LDC R1, c[0x0][0x28] ;  /* 0x00000a00ff017b82 */ /* 0x000fe20000000800 */
[----:B------:R-:W1:Y:S07]  /*0010*/  S2R R0, SR_TID.X ;  /* 0x0000000000007919 */ /* 0x000e6e0000002100 */
[----:B------:R-:W2:Y:S01]  /*0020*/  S2UR UR4, SR_CgaCtaId ;  /* 0x00000000000479c3 */ /* 0x000ea20000008800 */
[----:B------:R-:W-:Y:S01]  /*0030*/  UMOV UR20, 0x400 ;  /* 0x0000040000147882 */ /* 0x000fe20000000000 */
[----:B------:R-:W-:Y:S01]  /*0040*/  ULDC UR6, c[0x0][0xc] ;  /* 0x0000030000067ab9 */ /* 0x000fe20000000800 */
[----:B------:R-:W-:Y:S01]  /*0050*/  ULDC.64 UR26, c[0x0][0x250] ;  /* 0x00009400001a7ab9 */ /* 0x000fe20000000a00 */
[----:B------:R-:W-:Y:S04]  /*0060*/  BSSY B0, `(.L_x_0) ;  /* 0x000001f000007945 */ /* 0x000fe80003800000 */
[----:B------:R-:W3:Y:S08]  /*0070*/  LDC R4, c[0x0][0x228] ;  /* 0x00008a00ff047b82 */ /* 0x000ef00000000800 */
[----:B------:R-:W4:Y:S08]  /*0080*/  LDC R13, c[0x0][0x230] ;  /* 0x00008c00ff0d7b82 */ /* 0x000f300000000800 */
[----:B------:R-:W-:Y:S01]  /*0090*/  S2UR UR21, SR_CTAID.Y ;  /* 0x00000000001579c3 */ /* 0x000fe20000002600 */
[----:B--2---:R-:W-:-:S03]  /*00a0*/  ULEA UR20, UR4, UR20, 0x18 ;  /* 0x0000001404147291 */ /* 0x004fc6000f8ec03f */
[----:B------:R-:W-:Y:S01]  /*00b0*/  ULDC UR4, c[0x0][0x10] ;  /* 0x0000040000047ab9 */ /* 0x000fe20000000800 */
[----:B-1----:R-:W-:-:S03]  /*00c0*/  LOP3.LUT R6, R0, 0x7f, RZ, 0xc0, !PT ;  /* 0x0000007f00067812 */ /* 0x002fc600078ec0ff */
[----:B------:R-:W1:Y:S01]  /*00d0*/  S2UR UR5, SR_CTAID.Z ;  /* 0x00000000000579c3 */ /* 0x000e620000002700 */
[----:B---3--:R-:W-:Y:S01]  /*00e0*/  VIADD R4, R4, 0xffffffff ;  /* 0xffffffff04047836 */ /* 0x008fe20000000000 */
[C---:B------:R-:W-:Y:S02]  /*00f0*/  ISETP.GE.U32.AND P0, PT, R6.reuse, 0x20, PT ;  /* 0x000000200600780c */ /* 0x040fe40003f06070 */
[C---:B------:R-:W-:Y:S02]  /*0100*/  ISETP.NE.U32.AND P2, PT, R6.reuse, RZ, PT ;  /* 0x000000ff0600720c */ /* 0x040fe40003f45070 */
[----:B------:R-:W-:Y:S02]  /*0110*/  LEA R12, R6, UR20, 0x2 ;  /* 0x00000014060c7c11 */ /* 0x000fe4000f8e10ff */
[----:B------:R-:W2:Y:S01]  /*0120*/  S2UR UR32, SR_CTAID.X ;  /* 0x00000000002079c3 */ /* 0x000ea20000002500 */
[----:B----4-:R-:W-:-:S06]  /*0130*/  VIADD R9, R13, 0xffffffff ;  /* 0xffffffff0d097836 */ /* 0x010fcc0000000000 */
[----:B------:R3:W-:Y:S01]  /*0140*/  @!P0 STS [R12], RZ ;  /* 0x000000ff0c008388 */ /* 0x0007e20000000800 */
[----:B------:R-:W-:-:S03]  /*0150*/  NOP ;  /* 0x0000000000007918 */ /* 0x000fc60000000000 */
[----:B------:R3:W-:Y:S01]  /*0160*/  @!P2 STS [UR20+0x24], R4 ;  /* 0x00002404ff00a988 */ /* 0x0007e20008000814 */
[----:B-1----:R-:W-:-:S03]  /*0170*/  UIMAD UR4, UR5, UR4, UR21 ;  /* 0x00000004050472a4 */ /* 0x002fc6000f8e0215 */
[----:B------:R3:W-:Y:S01]  /*0180*/  @!P2 STS [UR20+0x20], R9 ;  /* 0x00002009ff00a988 */ /* 0x0007e20008000814 */
[----:B--2---:R-:W-:-:S04]  /*0190*/  UIMAD UR4, UR4, UR6, UR32 ;  /* 0x00000006040472a4 */ /* 0x004fc8000f8e0220 */
[----:B------:R-:W-:-:S03]  /*01a0*/  UIMAD UR5, UR4, 0x180, URZ ;  /* 0x00000180040578a4 */ /* 0x000fc6000f8e023f */
[----:B------:R-:W-:Y:S01]  /*01b0*/  UMOV UR4, URZ ;  /* 0x0000003f00047c82 */ /* 0x000fe20008000000 */
[----:B------:R-:W-:-:S04]  /*01c0*/  UIADD3 UR22, UP0, UR5, UR26, URZ ;  /* 0x0000001a05167290 */ /* 0x000fc8000ff1e03f */
[----:B------:R-:W-:Y:S01]  /*01d0*/  ULEA.HI.X.SX32 UR23, UR5, UR27, 0x1, UP0 ;  /* 0x0000001b05177291 */ /* 0x000fe200080f0e3f */
[----:B---3--:R-:W-:Y:S11]  /*01e0*/  @P2 BRA `(.L_x_1) ;  /* 0x0000000000182947 */ /* 0x008ff60003800000 */
[----:B------:R-:W1:Y:S01]  /*01f0*/  LDS R2, [UR20+0x8] ;  /* 0x00000814ff027984 */ /* 0x000e620008000800 */
[----:B------:R-:W2:Y:S01]  /*0200*/  LDC.64 R10, c[0x0][0x210] ;  /* 0x00008400ff0a7b82 */ /* 0x000ea20000000a00 */
[----:B------:R-:W-:Y:S02]  /*0210*/  IMAD.MOV.U32 R3, RZ, RZ, 0x70 ;  /* 0x00000070ff037424 */ /* 0x000fe400078e00ff */
[----:B--2---:R2:W-:Y:S03]  /*0220*/  STS.64 [UR20], R10 ;  /* 0x0000000aff007988 */ /* 0x0045e60008000a14 */
[----:B-1----:R-:W-:-:S05]  /*0230*/  LOP3.LUT R2, R2, 0x10, R3, 0xd8, !PT ;  /* 0x0000001002027812 */ /* 0x002fca00078ed803 */
[----:B------:R2:W-:Y:S02]  /*0240*/  STS [UR20+0x8], R2 ;  /* 0x00000802ff007988 */ /* 0x0005e40008000814 */
.L_x_1:
[----:B------:R-:W-:Y:S05]  /*0250*/  BSYNC B0 ;  /* 0x0000000000007941 */ /* 0x000fea0003800000 */
.L_x_0:
[----:B------:R-:W-:Y:S04]  /*0260*/  BSSY B0, `(.L_x_2) ;  /* 0x000000a000007945 */ /* 0x000fe80003800000 */
[----:B------:R-:W-:Y:S05]  /*0270*/  @P2 BRA `(.L_x_3) ;  /* 0x0000000000202947 */ /* 0x000fea0003800000 */
[----:B--2---:R-:W1:Y:S01]  /*0280*/  LDS R2, [UR20+0x34] ;  /* 0x00003414ff027984 */ /* 0x004e620008000800 */
[----:B------:R-:W-:Y:S02]  /*0290*/  IMAD.MOV.U32 R3, RZ, RZ, 0x3f000000 ;  /* 0x3f000000ff037424 */ /* 0x000fe400078e00ff */
[----:B------:R-:W-:Y:S01]  /*02a0*/  @!P2 IMAD.MOV.U32 R5, RZ, RZ, 0x3f ;  /* 0x0000003fff05a424 */ /* 0x000fe200078e00ff */
[----:B------:R-:W2:Y:S02]  /*02b0*/  @!P2 LDS R8, [UR20+0x38] ;  /* 0x00003814ff08a984 */ /* 0x000ea40008000800 */
[----:B-1----:R-:W-:Y:S02]  /*02c0*/  LOP3.LUT R2, R2, 0xff000000, R3, 0xb8, !PT ;  /* 0xff00000002027812 */ /* 0x002fe400078eb803 */
[----:B--2---:R-:W-:-:S03]  /*02d0*/  @!P2 LOP3.LUT R3, R8, 0xff, R5, 0xb8, !PT ;  /* 0x000000ff0803a812 */ /* 0x004fc600078eb805 */
[----:B------:R1:W-:Y:S04]  /*02e0*/  STS [UR20+0x34], R2 ;  /* 0x00003402ff007988 */ /* 0x0003e80008000814 */
[----:B------:R1:W-:Y:S02]  /*02f0*/  @!P2 STS [UR20+0x38], R3 ;  /* 0x00003803ff00a988 */ /* 0x0003e40008000814 */
.L_x_3:
[----:B------:R-:W-:Y:S05]  /*0300*/  BSYNC B0 ;  /* 0x0000000000007941 */ /* 0x000fea0003800000 */
.L_x_2:
[----:B------:R-:W-:Y:S04]  /*0310*/  BSSY B0, `(.L_x_4) ;  /* 0x000000e000007945 */ /* 0x000fe80003800000 */
[----:B------:R-:W-:Y:S05]  /*0320*/  @P2 BRA `(.L_x_5) ;  /* 0x0000000000302947 */ /* 0x000fea0003800000 */
[----:B-1----:R-:W1:Y:S01]  /*0330*/  LDS R3, [UR20+0x34] ;  /* 0x00003414ff037984 */ /* 0x002e620008000800 */
[----:B--2---:R-:W2:Y:S03]  /*0340*/  LDC.64 R10, c[0x0][0x238] ;  /* 0x00008e00ff0a7b82 */ /* 0x004ea60000000a00 */
[----:B------:R-:W3:Y:S01]  /*0350*/  LDS R2, [UR20+0x1c] ;  /* 0x00001c14ff027984 */ /* 0x000ee20008000800 */
[C---:B--2---:R-:W-:Y:S01]  /*0360*/  SHF.L.U64.HI R8, R10.reuse, 0x1, R11 ;  /* 0x000000010a087819 */ /* 0x044fe2000001020b */
[----:B------:R-:W-:-:S03]  /*0370*/  IMAD.SHL.U32 R5, R10, 0x2, RZ ;  /* 0x000000020a057824 */ /* 0x000fc600078e00ff */
[--C-:B------:R-:W-:Y:S02]  /*0380*/  SHF.R.U32.HI R7, RZ, 0x4, R8.reuse ;  /* 0x00000004ff077819 */ /* 0x100fe40000011608 */
[----:B------:R-:W-:-:S05]  /*0390*/  SHF.R.U64 R5, R5, 0x4, R8 ;  /* 0x0000000405057819 */ /* 0x000fca0000001208 */
[----:B------:R4:W-:Y:S01]  /*03a0*/  STS [UR20+0xc], R5 ;  /* 0x00000c05ff007988 */ /* 0x0009e20008000814 */
[----:B-1----:R-:W-:Y:S02]  /*03b0*/  LOP3.LUT R3, R3, 0x7, RZ, 0xb8, !PT ;  /* 0x0000000703037812 */ /* 0x002fe400078eb8ff */
[----:B---3--:R-:W-:-:S03]  /*03c0*/  LOP3.LUT R2, R2, 0xf, R7, 0xb8, !PT ;  /* 0x0000000f02027812 */ /* 0x008fc600078eb807 */
[----:B------:R4:W-:Y:S04]  /*03d0*/  STS [UR20+0x34], R3 ;  /* 0x00003403ff007988 */ /* 0x0009e80008000814 */
[----:B------:R4:W-:Y:S02]  /*03e0*/  STS [UR20+0x1c], R2 ;  /* 0x00001c02ff007988 */ /* 0x0009e40008000814 */
.L_x_5:
[----:B------:R-:W-:Y:S05]  /*03f0*/  BSYNC B0 ;  /* 0x0000000000007941 */ /* 0x000fea0003800000 */
.L_x_4:
[----:B------:R-:W-:Y:S04]  /*0400*/  BSSY B1, `(.L_x_6) ;  /* 0x000001a000017945 */ /* 0x000fe80003800000 */
[----:B------:R-:W-:Y:S04]  /*0410*/  BSSY B0, `(.L_x_7) ;  /* 0x0000015000007945 */ /* 0x000fe80003800000 */
[----:B------:R-:W-:Y:S05]  /*0420*/  @P2 BRA `(.L_x_8) ;  /* 0x0000000000202947 */ /* 0x000fea0003800000 */
[----:B-12-4-:R-:W1:Y:S02]  /*0430*/  LDS R2, [UR20+0x34] ;  /* 0x00003414ff027984 */ /* 0x016e640008000800 */
[----:B-1----:R-:W-:-:S05]  /*0440*/  LOP3.LUT R2, R2, 0x38, RZ, 0xb8, !PT ;  /* 0x0000003802027812 */ /* 0x002fca00078eb8ff */
[----:B------:R1:W-:Y:S01]  /*0450*/  STS [UR20+0x34], R2 ;  /* 0x00003402ff007988 */ /* 0x0003e20008000814 */
[----:B------:R-:W-:Y:S05]  /*0460*/  @P2 BRA `(.L_x_9) ;  /* 0x0000000000202947 */ /* 0x000fea0003800000 */
[----:B-1----:R-:W1:Y:S01]  /*0470*/  LDS R2, [UR20+0x8] ;  /* 0x00000814ff027984 */ /* 0x002e620008000800 */
[----:B------:R-:W-:-:S05]  /*0480*/  IMAD.MOV.U32 R3, RZ, RZ, 0x780 ;  /* 0x00000780ff037424 */ /* 0x000fca00078e00ff */
[----:B-1----:R-:W-:-:S05]  /*0490*/  LOP3.LUT R2, R2, 0x500, R3, 0xd8, !PT ;  /* 0x0000050002027812 */ /* 0x002fca00078ed803 */
[----:B------:R3:W-:Y:S02]  /*04a0*/  STS [UR20+0x8], R2 ;  /* 0x00000802ff007988 */ /* 0x0007e40008000814 */
.L_x_8:
[----:B------:R-:W-:Y:S05]  /*04b0*/  @P2 BRA `(.L_x_10) ;  /* 0x0000000000282947 */ /* 0x000fea0003800000 */
[----:B-1234-:R-:W1:Y:S02]  /*04c0*/  LDS R2, [UR20+0x8] ;  /* 0x00000814ff027984 */ /* 0x01ee640008000800 */
[----:B-1----:R-:W-:-:S05]  /*04d0*/  LOP3.LUT R2, R2, 0x1800, RZ, 0xb8, !PT ;  /* 0x0000180002027812 */ /* 0x002fca00078eb8ff */
[----:B------:R2:W-:Y:S02]  /*04e0*/  STS [UR20+0x8], R2 ;  /* 0x00000802ff007988 */ /* 0x0005e40008000814 */
.L_x_9:
[----:B------:R-:W-:Y:S05]  /*04f0*/  @P2 BREAK B0 ;  /* 0x0000000000002942 */ /* 0x000fea0003800000 */
[----:B------:R-:W-:Y:S05]  /*0500*/  @P2 BRA `(.L_x_11) ;  /* 0x0000000000242947 */ /* 0x000fea0003800000 */
[----:B------:R-:W3:Y:S01]  /*0510*/  LDS R3, [UR20+0x8] ;  /* 0x00000814ff037984 */ /* 0x000ee20008000800 */
[----:B-12---:R-:W-:-:S05]  /*0520*/  IMAD.MOV.U32 R2, RZ, RZ, 0x6000 ;  /* 0x00006000ff027424 */ /* 0x006fca00078e00ff */
[----:B---3--:R-:W-:-:S04]  /*0530*/  LOP3.LUT R2, R3, 0x6000, R2, 0xd8, !PT ;  /* 0x0000600003027812 */ /* 0x008fc800078ed802 */
[----:B------:R-:W-:-:S05]  /*0540*/  LOP3.LUT R2, R2, 0x400000, RZ, 0xb8, !PT ;  /* 0x0040000002027812 */ /* 0x000fca00078eb8ff */
[----:B------:R5:W-:Y:S02]  /*0550*/  STS [UR20+0x8], R2 ;  /* 0x00000802ff007988 */ /* 0x000be40008000814 */
.L_x_10:
[----:B------:R-:W-:Y:S05]  /*0560*/  BSYNC B0 ;  /* 0x0000000000007941 */ /* 0x000fea0003800000 */
.L_x_7:
[----:B-12345:R-:W1:Y:S02]  /*0570*/  @!P2 LDS R2, [UR20+0x8] ;  /* 0x00000814ff02a984 */ /* 0x03ee640008000800 */
[----:B-1----:R-:W-:-:S05]  /*0580*/  @!P2 LOP3.LUT R2, R2, 0x8000, RZ, 0xb8, !PT ;  /* 0x000080000202a812 */ /* 0x002fca00078eb8ff */
[----:B------:R3:W-:Y:S02]  /*0590*/  @!P2 STS [UR20+0x8], R2 ;  /* 0x00000802ff00a988 */ /* 0x0007e40008000814 */
.L_x_11:
[----:B------:R-:W-:Y:S05]  /*05a0*/  BSYNC B1 ;  /* 0x0000000000017941 */ /* 0x000fea0003800000 */
.L_x_6:
[----:B------:R-:W-:Y:S05]  /*05b0*/  WARPSYNC.ALL ;  /* 0x0000000000007948 */ /* 0x000fea0003800000 */
[----:B------:R-:W-:Y:S05]  /*05c0*/  @P0 BRA `(.L_x_12) ;  /* 0x0000000000280947 */ /* 0x000fea0003800000 */
[----:B-123--:R-:W1:Y:S01]  /*05d0*/  S2R R2, SR_LANEID ;  /* 0x0000000000027919 */ /* 0x00ee620000000000 */
[----:B------:R-:W-:Y:S05]  /*05e0*/  WARPSYNC.ALL ;  /* 0x0000000000007948 */ /* 0x000fea0003800000 */
[----:B-1----:R-:W-:-:S05]  /*05f0*/  IMAD.SHL.U32 R5, R2, 0x4, RZ ;  /* 0x0000000402057824 */ /* 0x002fca00078e00ff */
[----:B------:R-:W1:Y:S01]  /*0600*/  LDS R7, [R5+UR20] ;  /* 0x0000001405077984 */ /* 0x000e620008000800 */
[----:B------:R-:W-:-:S05]  /*0610*/  IADD3 R2, P1, R5, UR22, RZ ;  /* 0x0000001605027c10 */ /* 0x000fca000ff3e0ff */
[----:B------:R-:W-:-:S05]  /*0620*/  IMAD.X R3, RZ, RZ, UR23, P1 ;  /* 0x00000017ff037e24 */ /* 0x000fca00088e06ff */
[----:B-1----:R4:W5:Y:S01]  /*0630*/  ATOMG.E.EXCH.STRONG.GPU PT, RZ, [R2], R7 ;  /* 0x0000000702ff73a8 */ /* 0x00296200041ee100 */
[----:B------:R-:W-:-:S04]  /*0640*/  DEPBAR {5,4,3,2,1,0} ;  /* 0x0000003f0000791a */ /* 0x000fc80000000000 */
[----:B------:R4:W-:Y:S01]  /*0650*/  UTMACCTL.IV [UR22] ;  /* 0x00000000160079b9 */ /* 0x0009e20008000000 */
[----:B------:R-:W-:Y:S01]  /*0660*/  NOP ;  /* 0x0000000000007918 */ /* 0x000fe20000000000 */
.L_x_12:
[----:B------:R-:W-:Y:S05]  /*0670*/  @P0 BRA `(.L_x_13) ;  /* 0x00000000000c0947 */ /* 0x000fea0003800000 */
[----:B------:R0:W-:Y:S01]  /*0680*/  UTMACMDFLUSH ;  /* 0x00000000000079b7 */ /* 0x0001e20000000000 */
[----:B------:R-:W-:Y:S05]  /*0690*/  @P0 BRA `(.L_x_13) ;  /* 0x0000000000040947 */ /* 0x000fea0003800000 */
[----:B------:R-:W-:-:S04]  /*06a0*/  DEPBAR.LE SB0, 0x0 ;  /* 0x000080000000791a */ /* 0x000fc80000000000 */
.L_x_13:
[----:B------:R-:W-:Y:S05]  /*06b0*/  WARPSYNC.ALL ;  /* 0x0000000000007948 */ /* 0x000fea0003800000 */
[----:B-----5:R-:W-:Y:S06]  /*06c0*/  BAR.SYNC.DEFER_BLOCKING 0x0 ;  /* 0x0000000000007b1d */ /* 0x020fec0000010000 */
[----:B------:R-:W-:Y:S02]  /*06d0*/  BSSY B1, `(.L_x_14) ;  /* 0x000000b000017945 */ /* 0x000fe40003800000 */
[----:B------:R-:W-:Y:S06]  /*06e0*/  BAR.SYNC.DEFER_BLOCKING 0x0 ;  /* 0x0000000000007b1d */ /* 0x000fec0000010000 */
[----:B------:R5:W-:Y:S01]  /*06f0*/  @!P0 STS [R12], RZ ;  /* 0x000000ff0c008388 */ /* 0x000be20000000800 */
[----:B------:R-:W-:Y:S01]  /*0700*/  NOP ;  /* 0x0000000000007918 */ /* 0x000fe20000000000 */
[----:B------:R-:W-:Y:S05]  /*0710*/  @P2 BRA `(.L_x_15) ;  /* 0x0000000000182947 */ /* 0x000fea0003800000 */
[----:B-1234-:R-:W1:Y:S01]  /*0720*/  LDS R2, [UR20+0x8] ;  /* 0x00000814ff027984 */ /* 0x01ee620008000800 */
[----:B------:R-:W2:Y:S01]  /*0730*/  LDC.64 R10, c[0x0][0x218] ;  /* 0x00008600ff0a7b82 */ /* 0x000ea20000000a00 */
[----:B------:R-:W-:Y:S02]  /*0740*/  IMAD.MOV.U32 R3, RZ, RZ, 0x70 ;  /* 0x00000070ff037424 */ /* 0x000fe400078e00ff */
[----:B--2---:R2:W-:Y:S03]  /*0750*/  STS.64 [UR20], R10 ;  /* 0x0000000aff007988 */ /* 0x0045e60008000a14 */
[----:B-1----:R-:W-:-:S05]  /*0760*/  LOP3.LUT R2, R2, 0x10, R3, 0xd8, !PT ;  /* 0x0000001002027812 */ /* 0x002fca00078ed803 */
[----:B------:R2:W-:Y:S02]  /*0770*/  STS [UR20+0x8], R2 ;  /* 0x00000802ff007988 */ /* 0x0005e40008000814 */
.L_x_15:
[----:B----4-:R-:W-:Y:S05]  /*0780*/  BSYNC B1 ;  /* 0x0000000000017941 */ /* 0x010fea0003800000 */
.L_x_14:
[----:B------:R-:W-:Y:S04]  /*0790*/  BSSY B2, `(.L_x_16) ;  /* 0x000000f000027945 */ /* 0x000fe80003800000 */
[----:B------:R-:W-:Y:S04]  /*07a0*/  BSSY B1, `(.L_x_17) ;  /* 0x000000c000017945 */ /* 0x000fe80003800000 */
[----:B------:R-:W-:Y:S05]  /*07b0*/  @P2 BRA `(.L_x_18) ;  /* 0x0000000000282947 */ /* 0x000fea0003800000 */
[----:B-123--:R-:W1:Y:S01]  /*07c0*/  LDS R2, [UR20+0x34] ;  /* 0x00003414ff027984 */ /* 0x00ee620008000800 */
[----:B------:R-:W-:Y:S01]  /*07d0*/  IMAD.MOV.U32 R3, RZ, RZ, 0x3f000000 ;  /* 0x3f000000ff037424 */ /* 0x000fe200078e00ff */
[----:B------:R-:W-:Y:S05]  /*07e0*/  @P2 BREAK B1 ;  /* 0x0000000000012942 */ /* 0x000fea0003800000 */
[----:B-1----:R-:W-:-:S05]  /*07f0*/  LOP3.LUT R2, R2, 0xff000000, R3, 0xb8, !PT ;  /* 0xff00000002027812 */ /* 0x002fca00078eb803 */
[----:B------:R1:W-:Y:S01]  /*0800*/  STS [UR20+0x34], R2 ;  /* 0x00003402ff007988 */ /* 0x0003e20008000814 */
[----:B------:R-:W-:Y:S05]  /*0810*/  @P2 BRA `(.L_x_19) ;  /* 0x0000000000182947 */ /* 0x000fea0003800000 */
[----:B------:R-:W2:Y:S01]  /*0820*/  LDS R3, [UR20+0x38] ;  /* 0x00003814ff037984 */ /* 0x000ea20008000800 */
[----:B-1----:R-:W-:-:S05]  /*0830*/  IMAD.MOV.U32 R2, RZ, RZ, 0xff ;  /* 0x000000ffff027424 */ /* 0x002fca00078e00ff */
[----:B--2---:R-:W-:-:S05]  /*0840*/  LOP3.LUT R2, R3, 0xff, R2, 0xb8, !PT ;  /* 0x000000ff03027812 */ /* 0x004fca00078eb802 */
[----:B------:R4:W-:Y:S02]  /*0850*/  STS [UR20+0x38], R2 ;  /* 0x00003802ff007988 */ /* 0x0009e40008000814 */
.L_x_18:
[----:B------:R-:W-:Y:S05]  /*0860*/  BSYNC B1 ;  /* 0x0000000000017941 */ /* 0x000fea0003800000 */
.L_x_17:
[----:B------:R1:W-:Y:S02]  /*0870*/  @!P2 STS [UR20+0x20], R9 ;  /* 0x00002009ff00a988 */ /* 0x0003e40008000814 */
.L_x_19:
[----:B------:R-:W-:Y:S05]  /*0880*/  BSYNC B2 ;  /* 0x0000000000027941 */ /* 0x000fea0003800000 */
.L_x_16:
[----:B------:R-:W-:Y:S05]  /*0890*/  WARPSYNC.ALL ;  /* 0x0000000000007948 */ /* 0x000fea0003800000 */
[----:B------:R-:W2:Y:S01]  /*08a0*/  LDC R5, c[0x0][0x22c] ;  /* 0x00008b00ff057b82 */ /* 0x000ea20000000800 */
[----:B------:R-:W-:Y:S01]  /*08b0*/  BSSY B2, `(.L_x_20) ;  /* 0x0000010000027945 */ /* 0x000fe20003800000 */
[----:B--2---:R-:W-:-:S05]  /*08c0*/  VIADD R5, R5, 0xffffffff ;  /* 0xffffffff05057836 */ /* 0x004fca0000000000 */
[----:B------:R2:W-:Y:S01]  /*08d0*/  @!P2 STS [UR20+0x24], R5 ;  /* 0x00002405ff00a988 */ /* 0x0005e20008000814 */
[----:B------:R-:W-:Y:S05]  /*08e0*/  @P2 BRA `(.L_x_21) ;  /* 0x0000000000302947 */ /* 0x000fea0003800000 */
[----:B------:R-:W2:Y:S01]  /*08f0*/  LDS R3, [UR20+0x34] ;  /* 0x00003414ff037984 */ /* 0x000ea20008000800 */
[----:B------:R-:W2:Y:S03]  /*0900*/  LDC.64 R10, c[0x0][0x240] ;  /* 0x00009000ff0a7b82 */ /* 0x000ea60000000a00 */
[----:B-1-34-:R-:W1:Y:S01]  /*0910*/  LDS R2, [UR20+0x1c] ;  /* 0x00001c14ff027984 */ /* 0x01ae620008000800 */
[C---:B--2---:R-:W-:Y:S01]  /*0920*/  SHF.L.U64.HI R8, R10.reuse, 0x1, R11 ;  /* 0x000000010a087819 */ /* 0x044fe2000001020b */
[----:B------:R-:W-:-:S03]  /*0930*/  IMAD.SHL.U32 R7, R10, 0x2, RZ ;  /* 0x000000020a077824 */ /* 0x000fc600078e00ff */
[--C-:B------:R-:W-:Y:S02]  /*0940*/  SHF.R.U32.HI R9, RZ, 0x4, R8.reuse ;  /* 0x00000004ff097819 */ /* 0x100fe40000011608 */
[----:B------:R-:W-:-:S05]  /*0950*/  SHF.R.U64 R7, R7, 0x4, R8 ;  /* 0x0000000407077819 */ /* 0x000fca0000001208 */
[----:B------:R2:W-:Y:S01]  /*0960*/  STS [UR20+0xc], R7 ;  /* 0x00000c07ff007988 */ /* 0x0005e20008000814 */
[----:B------:R-:W-:Y:S02]  /*0970*/  LOP3.LUT R3, R3, 0x7, RZ, 0xb8, !PT ;  /* 0x0000000703037812 */ /* 0x000fe400078eb8ff */
[----:B-1----:R-:W-:-:S03]  /*0980*/  LOP3.LUT R2, R2, 0xf, R9, 0xb8, !PT ;  /* 0x0000000f02027812 */ /* 0x002fc600078eb809 */
[----:B------:R2:W-:Y:S04]  /*0990*/  STS [UR20+0x34], R3 ;  /* 0x00003403ff007988 */ /* 0x0005e80008000814 */
[----:B------:R2:W-:Y:S02]  /*09a0*/  STS [UR20+0x1c], R2 ;  /* 0x00001c02ff007988 */ /* 0x0005e40008000814 */
.L_x_21:
[----:B------:R-:W-:Y:S05]  /*09b0*/  BSYNC B2 ;  /* 0x0000000000027941 */ /* 0x000fea0003800000 */
.L_x_20:
[----:B------:R-:W-:Y:S04]  /*09c0*/  BSSY B3, `(.L_x_22) ;  /* 0x000001a000037945 */ /* 0x000fe80003800000 */
[----:B------:R-:W-:Y:S04]  /*09d0*/  BSSY B2, `(.L_x_23) ;  /* 0x0000015000027945 */ /* 0x000fe80003800000 */
[----:B------:R-:W-:Y:S05]  /*09e0*/  @P2 BRA `(.L_x_24) ;  /* 0x0000000000202947 */ /* 0x000fea0003800000 */
[----:B-1234-:R-:W1:Y:S02]  /*09f0*/  LDS R2, [UR20+0x34] ;  /* 0x00003414ff027984 */ /* 0x01ee640008000800 */
[----:B-1----:R-:W-:-:S05]  /*0a00*/  LOP3.LUT R2, R2, 0x38, RZ, 0xb8, !PT ;  /* 0x0000003802027812 */ /* 0x002fca00078eb8ff */
[----:B------:R1:W-:Y:S01]  /*0a10*/  STS [UR20+0x34], R2 ;  /* 0x00003402ff007988 */ /* 0x0003e20008000814 */
[----:B------:R-:W-:Y:S05]  /*0a20*/  @P2 BRA `(.L_x_25) ;  /* 0x0000000000202947 */ /* 0x000fea0003800000 */
[----:B-1----:R-:W1:Y:S01]  /*0a30*/  LDS R2, [UR20+0x8] ;  /* 0x00000814ff027984 */ /* 0x002e620008000800 */
[----:B------:R-:W-:-:S05]  /*0a40*/  IMAD.MOV.U32 R3, RZ, RZ, 0x780 ;  /* 0x00000780ff037424 */ /* 0x000fca00078e00ff */
[----:B-1----:R-:W-:-:S05]  /*0a50*/  LOP3.LUT R2, R2, 0x500, R3, 0xd8, !PT ;  /* 0x0000050002027812 */ /* 0x002fca00078ed803 */
[----:B------:R1:W-:Y:S02]  /*0a60*/  STS [UR20+0x8], R2 ;  /* 0x00000802ff007988 */ /* 0x0003e40008000814 */
.L_x_24:
[----:B------:R-:W-:Y:S05]  /*0a70*/  @P2 BRA `(.L_x_26) ;  /* 0x0000000000282947 */ /* 0x000fea0003800000 */
[----:B-1234-:R-:W1:Y:S02]  /*0a80*/  LDS R2, [UR20+0x8] ;  /* 0x00000814ff027984 */ /* 0x01ee640008000800 */
[----:B-1----:R-:W-:-:S05]  /*0a90*/  LOP3.LUT R2, R2, 0x1800, RZ, 0xb8, !PT ;  /* 0x0000180002027812 */ /* 0x002fca00078eb8ff */
[----:B------:R2:W-:Y:S02]  /*0aa0*/  STS [UR20+0x8], R2 ;  /* 0x00000802ff007988 */ /* 0x0005e40008000814 */
.L_x_25:
[----:B------:R-:W-:Y:S05]  /*0ab0*/  @P2 BREAK B2 ;  /* 0x0000000000022942 */ /* 0x000fea0003800000 */
[----:B------:R-:W-:Y:S05]  /*0ac0*/  @P2 BRA `(.L_x_27) ;  /* 0x0000000000242947 */ /* 0x000fea0003800000 */
[----:B-12---:R-:W1:Y:S01]  /*0ad0*/  LDS R2, [UR20+0x8] ;  /* 0x00000814ff027984 */ /* 0x006e620008000800 */
[----:B------:R-:W-:-:S05]  /*0ae0*/  IMAD.MOV.U32 R3, RZ, RZ, 0x6000 ;  /* 0x00006000ff037424 */ /* 0x000fca00078e00ff */
[----:B-1----:R-:W-:-:S04]  /*0af0*/  LOP3.LUT R2, R2, 0x6000, R3, 0xd8, !PT ;  /* 0x0000600002027812 */ /* 0x002fc800078ed803 */
[----:B------:R-:W-:-:S05]  /*0b00*/  LOP3.LUT R2, R2, 0x400000, RZ, 0xb8, !PT ;  /* 0x0040000002027812 */ /* 0x000fca00078eb8ff */
[----:B------:R1:W-:Y:S02]  /*0b10*/  STS [UR20+0x8], R2 ;  /* 0x00000802ff007988 */ /* 0x0003e40008000814 */
.L_x_26:
[----:B------:R-:W-:Y:S05]  /*0b20*/  BSYNC B2 ;  /* 0x0000000000027941 */ /* 0x000fea0003800000 */
.L_x_23:
[----:B-1234-:R-:W1:Y:S02]  /*0b30*/  @!P2 LDS R2, [UR20+0x8] ;  /* 0x00000814ff02a984 */ /* 0x01ee640008000800 */
[----:B-1----:R-:W-:-:S05]  /*0b40*/  @!P2 LOP3.LUT R2, R2, 0x8000, RZ, 0xb8, !PT ;  /* 0x000080000202a812 */ /* 0x002fca00078eb8ff */
[----:B------:R3:W-:Y:S02]  /*0b50*/  @!P2 STS [UR20+0x8], R2 ;  /* 0x00000802ff00a988 */ /* 0x0007e40008000814 */
.L_x_27:
[----:B------:R-:W-:Y:S05]  /*0b60*/  BSYNC B3 ;  /* 0x0000000000037941 */ /* 0x000fea0003800000 */
.L_x_22:
[----:B------:R-:W-:Y:S05]  /*0b70*/  WARPSYNC.ALL ;  /* 0x0000000000007948 */ /* 0x000fea0003800000 */
[----:B------:R-:W-:-:S04]  /*0b80*/  UIADD3 UR25, UR5, 0x80, URZ ;  /* 0x0000008005197890 */ /* 0x000fc8000fffe03f */
[----:B------:R-:W-:-:S04]  /*0b90*/  UIADD3 UR24, UP0, UR25, UR26, URZ ;  /* 0x0000001a19187290 */ /* 0x000fc8000ff1e03f */
[----:B------:R-:W-:Y:S01]  /*0ba0*/  ULEA.HI.X.SX32 UR25, UR25, UR27, 0x1, UP0 ;  /* 0x0000001b19197291 */ /* 0x000fe200080f0e3f */
[----:B------:R-:W-:Y:S11]  /*0bb0*/  @P0 BRA `(.L_x_28) ;  /* 0x0000000000280947 */ /* 0x000ff60003800000 */
[----:B-123--:R-:W1:Y:S01]  /*0bc0*/  S2R R2, SR_LANEID ;  /* 0x0000000000027919 */ /* 0x00ee620000000000 */
[----:B------:R-:W-:Y:S05]  /*0bd0*/  WARPSYNC.ALL ;  /* 0x0000000000007948 */ /* 0x000fea0003800000 */
[----:B-1----:R-:W-:-:S05]  /*0be0*/  IMAD.SHL.U32 R8, R2, 0x4, RZ ;  /* 0x0000000402087824 */ /* 0x002fca00078e00ff */
[----:B------:R-:W1:Y:S01]  /*0bf0*/  LDS R7, [R8+UR20] ;  /* 0x0000001408077984 */ /* 0x000e620008000800 */
[----:B------:R-:W-:-:S05]  /*0c00*/  IADD3 R2, P1, R8, UR24, RZ ;  /* 0x0000001808027c10 */ /* 0x000fca000ff3e0ff */
[----:B------:R-:W-:-:S05]  /*0c10*/  IMAD.X R3, RZ, RZ, UR25, P1 ;  /* 0x00000019ff037e24 */ /* 0x000fca00088e06ff */
[----:B-1----:R4:W2:Y:S01]  /*0c20*/  ATOMG.E.EXCH.STRONG.GPU PT, RZ, [R2], R7 ;  /* 0x0000000702ff73a8 */ /* 0x0028a200041ee100 */
[----:B------:R-:W-:-:S04]  /*0c30*/  DEPBAR {5,4,3,2,1,0} ;  /* 0x0000003f0000791a */ /* 0x000fc80000000000 */
[----:B------:R4:W-:Y:S01]  /*0c40*/  UTMACCTL.IV [UR24] ;  /* 0x00000000180079b9 */ /* 0x0009e20008000000 */
[----:B------:R-:W-:Y:S01]  /*0c50*/  NOP ;  /* 0x0000000000007918 */ /* 0x000fe20000000000 */
.L_x_28:
[----:B------:R-:W-:Y:S05]  /*0c60*/  @P0 BRA `(.L_x_29) ;  /* 0x00000000000c0947 */ /* 0x000fea0003800000 */
[----:B------:R0:W-:Y:S01]  /*0c70*/  UTMACMDFLUSH ;  /* 0x00000000000079b7 */ /* 0x0001e20000000000 */
[----:B------:R-:W-:Y:S05]  /*0c80*/  @P0 BRA `(.L_x_29) ;  /* 0x0000000000040947 */ /* 0x000fea0003800000 */
[----:B------:R-:W-:-:S04]  /*0c90*/  DEPBAR.LE SB0, 0x0 ;  /* 0x000080000000791a */ /* 0x000fc80000000000 */
.L_x_29:
[----:B------:R-:W-:Y:S05]  /*0ca0*/  WARPSYNC.ALL ;  /* 0x0000000000007948 */ /* 0x000fea0003800000 */
[----:B--2---:R-:W-:Y:S06]  /*0cb0*/  BAR.SYNC.DEFER_BLOCKING 0x0 ;  /* 0x0000000000007b1d */ /* 0x004fec0000010000 */
[----:B------:R-:W-:Y:S02]  /*0cc0*/  BSSY B3, `(.L_x_30) ;  /* 0x000000b000037945 */ /* 0x000fe40003800000 */
[----:B------:R-:W-:Y:S06]  /*0cd0*/  BAR.SYNC.DEFER_BLOCKING 0x0 ;  /* 0x0000000000007b1d */ /* 0x000fec0000010000 */
[----:B------:R2:W-:Y:S01]  /*0ce0*/  @!P0 STS [R12], RZ ;  /* 0x000000ff0c008388 */ /* 0x0005e20000000800 */
[----:B------:R-:W-:Y:S01]  /*0cf0*/  NOP ;  /* 0x0000000000007918 */ /* 0x000fe20000000000 */
[----:B------:R-:W-:Y:S05]  /*0d00*/  @P2 BRA `(.L_x_31) ;  /* 0x0000000000182947 */ /* 0x000fea0003800000 */
[----:B-1-34-:R-:W1:Y:S01]  /*0d10*/  LDS R2, [UR20+0x8] ;  /* 0x00000814ff027984 */ /* 0x01ae620008000800 */
[----:B------:R-:W3:Y:S01]  /*0d20*/  LDC.64 R8, c[0x0][0x220] ;  /* 0x00008800ff087b82 */ /* 0x000ee20000000a00 */
[----:B------:R-:W-:Y:S02]  /*0d30*/  IMAD.MOV.U32 R3, RZ, RZ, 0x70 ;  /* 0x00000070ff037424 */ /* 0x000fe400078e00ff */
[----:B---3--:R3:W-:Y:S03]  /*0d40*/  STS.64 [UR20], R8 ;  /* 0x00000008ff007988 */ /* 0x0087e60008000a14 */
[----:B-1----:R-:W-:-:S05]  /*0d50*/  LOP3.LUT R2, R2, 0x10, R3, 0xd8, !PT ;  /* 0x0000001002027812 */ /* 0x002fca00078ed803 */
[----:B------:R3:W-:Y:S02]  /*0d60*/  STS [UR20+0x8], R2 ;  /* 0x00000802ff007988 */ /* 0x0007e40008000814 */
.L_x_31:
[----:B----4-:R-:W-:Y:S05]  /*0d70*/  BSYNC B3 ;  /* 0x0000000000037941 */ /* 0x010fea0003800000 */
.L_x_30:
[----:B------:R-:W-:Y:S04]  /*0d80*/  BSSY B4, `(.L_x_32) ;  /* 0x0000011000047945 */ /* 0x000fe80003800000 */
[----:B------:R-:W-:Y:S04]  /*0d90*/  BSSY B3, `(.L_x_33) ;  /* 0x000000e000037945 */ /* 0x000fe80003800000 */
[----:B------:R-:W-:Y:S05]  /*0da0*/  @P2 BRA `(.L_x_34) ;  /* 0x0000000000242947 */ /* 0x000fea0003800000 */
[----:B-1-3--:R-:W1:Y:S01]  /*0db0*/  LDS R2, [UR20+0x34] ;  /* 0x00003414ff027984 */ /* 0x00ae620008000800 */
[----:B------:R-:W-:-:S05]  /*0dc0*/  IMAD.MOV.U32 R3, RZ, RZ, 0x3f000000 ;  /* 0x3f000000ff037424 */ /* 0x000fca00078e00ff */
[----:B-1----:R-:W-:-:S05]  /*0dd0*/  LOP3.LUT R2, R2, 0xff000000, R3, 0xb8, !PT ;  /* 0xff00000002027812 */ /* 0x002fca00078eb803 */
[----:B------:R1:W-:Y:S01]  /*0de0*/  STS [UR20+0x34], R2 ;  /* 0x00003402ff007988 */ /* 0x0003e20008000814 */
[----:B------:R-:W-:Y:S05]  /*0df0*/  @P2 BRA `(.L_x_35) ;  /* 0x00000000001c2947 */ /* 0x000fea0003800000 */
[----:B-1----:R-:W1:Y:S01]  /*0e00*/  LDS R2, [UR20+0x38] ;  /* 0x00003814ff027984 */ /* 0x002e620008000800 */
[----:B------:R-:W-:-:S05]  /*0e10*/  IMAD.MOV.U32 R3, RZ, RZ, 0x3f ;  /* 0x0000003fff037424 */ /* 0x000fca00078e00ff */
[----:B-1----:R-:W-:-:S05]  /*0e20*/  LOP3.LUT R2, R2, 0xff, R3, 0xb8, !PT ;  /* 0x000000ff02027812 */ /* 0x002fca00078eb803 */
[----:B------:R4:W-:Y:S02]  /*0e30*/  STS [UR20+0x38], R2 ;  /* 0x00003802ff007988 */ /* 0x0009e40008000814 */
.L_x_34:
[----:B------:R-:W-:Y:S05]  /*0e40*/  @P2 BREAK B3 ;  /* 0x0000000000032942 */ /* 0x000fea0003800000 */
[----:B------:R-:W-:Y:S05]  /*0e50*/  @P2 BRA `(.L_x_36) ;  /* 0x00000000000c2947 */ /* 0x000fea0003800000 */
[----:B------:R1:W-:Y:S02]  /*0e60*/  STS [UR20+0x20], R5 ;  /* 0x00002005ff007988 */ /* 0x0003e40008000814 */
.L_x_35:
[----:B------:R-:W-:Y:S05]  /*0e70*/  BSYNC B3 ;  /* 0x0000000000037941 */ /* 0x000fea0003800000 */
.L_x_33:
[----:B------:R1:W-:Y:S02]  /*0e80*/  @!P2 STS [UR20+0x24], R4 ;  /* 0x00002404ff00a988 */ /* 0x0003e40008000814 */
.L_x_36:
[----:B------:R-:W-:Y:S05]  /*0e90*/  BSYNC B4 ;  /* 0x0000000000047941 */ /* 0x000fea0003800000 */
.L_x_32:
[----:B------:R-:W-:Y:S05]  /*0ea0*/  WARPSYNC.ALL ;  /* 0x0000000000007948 */ /* 0x000fea0003800000 */
[----:B------:R-:W-:Y:S04]  /*0eb0*/  BSSY B4, `(.L_x_37) ;  /* 0x000000e000047945 */ /* 0x000fe80003800000 */
[----:B------:R-:W-:Y:S05]  /*0ec0*/  @P2 BRA `(.L_x_38) ;  /* 0x0000000000302947 */ /* 0x000fea0003800000 */
[----:B------:R-:W5:Y:S01]  /*0ed0*/  LDS R3, [UR20+0x34] ;  /* 0x00003414ff037984 */ /* 0x000f620008000800 */
[----:B-1----:R-:W1:Y:S03]  /*0ee0*/  LDC.64 R4, c[0x0][0x248] ;  /* 0x00009200ff047b82 */ /* 0x002e660000000a00 */
[----:B---34-:R-:W3:Y:S01]  /*0ef0*/  LDS R2, [UR20+0x1c] ;  /* 0x00001c14ff027984 */ /* 0x018ee20008000800 */
[C---:B-1----:R-:W-:Y:S01]  /*0f00*/  SHF.L.U64.HI R5, R4.reuse, 0x1, R5 ;  /* 0x0000000104057819 */ /* 0x042fe20000010205 */
[----:B------:R-:W-:-:S03]  /*0f10*/  IMAD.SHL.U32 R4, R4, 0x2, RZ ;  /* 0x0000000204047824 */ /* 0x000fc600078e00ff */
[--C-:B------:R-:W-:Y:S02]  /*0f20*/  SHF.R.U32.HI R7, RZ, 0x4, R5.reuse ;  /* 0x00000004ff077819 */ /* 0x100fe40000011605 */
[----:B------:R-:W-:-:S05]  /*0f30*/  SHF.R.U64 R4, R4, 0x4, R5 ;  /* 0x0000000404047819 */ /* 0x000fca0000001205 */
[----:B------:R1:W-:Y:S01]  /*0f40*/  STS [UR20+0xc], R4 ;  /* 0x00000c04ff007988 */ /* 0x0003e20008000814 */
[----:B-----5:R-:W-:Y:S02]  /*0f50*/  LOP3.LUT R3, R3, 0x7, RZ, 0xb8, !PT ;  /* 0x0000000703037812 */ /* 0x020fe400078eb8ff */
[----:B---3--:R-:W-:-:S03]  /*0f60*/  LOP3.LUT R2, R2, 0xf, R7, 0xb8, !PT ;  /* 0x0000000f02027812 */ /* 0x008fc600078eb807 */
[----:B------:R1:W-:Y:S04]  /*0f70*/  STS [UR20+0x34], R3 ;  /* 0x00003403ff007988 */ /* 0x0003e80008000814 */
[----:B------:R1:W-:Y:S02]  /*0f80*/  STS [UR20+0x1c], R2 ;  /* 0x00001c02ff007988 */ /* 0x0003e40008000814 */
.L_x_38:
[----:B------:R-:W-:Y:S05]  /*0f90*/  BSYNC B4 ;  /* 0x0000000000047941 */ /* 0x000fea0003800000 */
.L_x_37:
        /* <DEDUP_REMOVED lines=11> */
.L_x_41:
[----:B------:R-:W-:Y:S05]  /*1050*/  @P2 BRA `(.L_x_43) ;  /* 0x0000000000282947 */ /* 0x000fea0003800000 */
[----:B-1-34-:R-:W1:Y:S02]  /*1060*/  LDS R2, [UR20+0x8] ;  /* 0x00000814ff027984 */ /* 0x01ae640008000800 */
[----:B-1----:R-:W-:-:S05]  /*1070*/  LOP3.LUT R2, R2, 0x1800, RZ, 0xb8, !PT ;  /* 0x0000180002027812 */ /* 0x002fca00078eb8ff */
[----:B------:R3:W-:Y:S02]  /*1080*/  STS [UR20+0x8], R2 ;  /* 0x00000802ff007988 */ /* 0x0007e40008000814 */
.L_x_42:
[----:B------:R-:W-:Y:S05]  /*1090*/  @P2 BREAK B5 ;  /* 0x0000000000052942 */ /* 0x000fea0003800000 */
[----:B------:R-:W-:Y:S05]  /*10a0*/  @P2 BRA `(.L_x_44) ;  /* 0x0000000000242947 */ /* 0x000fea0003800000 */
[----:B-1-3--:R-:W1:Y:S01]  /*10b0*/  LDS R2, [UR20+0x8] ;  /* 0x00000814ff027984 */ /* 0x00ae620008000800 */
[----:B------:R-:W-:-:S05]  /*10c0*/  IMAD.MOV.U32 R3, RZ, RZ, 0x6000 ;  /* 0x00006000ff037424 */ /* 0x000fca00078e00ff */
[----:B-1----:R-:W-:-:S04]  /*10d0*/  LOP3.LUT R2, R2, 0x6000, R3, 0xd8, !PT ;  /* 0x0000600002027812 */ /* 0x002fc800078ed803 */
[----:B------:R-:W-:-:S05]  /*10e0*/  LOP3.LUT R2, R2, 0x400000, RZ, 0xb8, !PT ;  /* 0x0040000002027812 */ /* 0x000fca00078eb8ff */
[----:B------:R1:W-:Y:S02]  /*10f0*/  STS [UR20+0x8], R2 ;  /* 0x00000802ff007988 */ /* 0x0003e40008000814 */
.L_x_43:
[----:B------:R-:W-:Y:S05]  /*1100*/  BSYNC B5 ;  /* 0x0000000000057941 */ /* 0x000fea0003800000 */
.L_x_40:
[----:B-1-34-:R-:W1:Y:S02]  /*1110*/  @!P2 LDS R2, [UR20+0x8] ;  /* 0x00000814ff02a984 */ /* 0x01ae640008000800 */
[----:B-1----:R-:W-:-:S05]  /*1120*/  @!P2 LOP3.LUT R2, R2, 0x8000, RZ, 0xb8, !PT ;  /* 0x000080000202a812 */ /* 0x002fca00078eb8ff */
[----:B------:R4:W-:Y:S02]  /*1130*/  @!P2 STS [UR20+0x8], R2 ;  /* 0x00000802ff00a988 */ /* 0x0009e40008000814 */
.L_x_44:
[----:B------:R-:W-:Y:S05]  /*1140*/  BSYNC B4 ;  /* 0x0000000000047941 */ /* 0x000fea0003800000 */
.L_x_39:
[----:B------:R-:W-:Y:S05]  /*1150*/  WARPSYNC.ALL ;  /* 0x0000000000007948 */ /* 0x000fea0003800000 */
[----:B------:R-:W-:Y:S01]  /*1160*/  UIADD3 UR5, UR5, 0x100, URZ ;  /* 0x0000010005057890 */ /* 0x000fe2000fffe03f */
[----:B------:R-:W-:Y:S02]  /*1170*/  ISETP.GE.AND P1, PT, R13, 0x1, PT ;  /* 0x000000010d00780c */ /* 0x000fe40003f26270 */
[----:B------:R-:W-:Y:S02]  /*1180*/  CS2R R24, SRZ ;  /* 0x0000000000187805 */ /* 0x000fe4000001ff00 */
[----:B------:R-:W-:Y:S01]  /*1190*/  CS2R R26, SRZ ;  /* 0x00000000001a7805 */ /* 0x000fe2000001ff00 */
[----:B------:R-:W-:Y:S01]  /*11a0*/  UIADD3 UR26, UP0, UR5, UR26, URZ ;  /* 0x0000001a051a7290 */ /* 0x000fe2000ff1e03f */
[----:B------:R-:W-:-:S02]  /*11b0*/  CS2R R28, SRZ ;  /* 0x00000000001c7805 */ /* 0x000fc4000001ff00 */
[----:B------:R-:W-:Y:S02]  /*11c0*/  CS2R R30, SRZ ;  /* 0x00000000001e7805 */ /* 0x000fe4000001ff00 */
[----:B------:R-:W-:Y:S01]  /*11d0*/  CS2R R32, SRZ ;  /* 0x0000000000207805 */ /* 0x000fe2000001ff00 */
[----:B------:R-:W-:Y:S01]  /*11e0*/  ULEA.HI.X.SX32 UR27, UR5, UR27, 0x1, UP0 ;  /* 0x0000001b051b7291 */ /* 0x000fe200080f0e3f */
[----:B------:R-:W-:Y:S02]  /*11f0*/  CS2R R34, SRZ ;  /* 0x0000000000227805 */ /* 0x000fe4000001ff00 */
[----:B------:R-:W-:Y:S02]  /*1200*/  CS2R R36, SRZ ;  /* 0x0000000000247805 */ /* 0x000fe4000001ff00 */
[----:B------:R-:W-:Y:S02]  /*1210*/  CS2R R38, SRZ ;  /* 0x0000000000267805 */ /* 0x000fe4000001ff00 */
[----:B------:R-:W-:-:S02]  /*1220*/  CS2R R40, SRZ ;  /* 0x0000000000287805 */ /* 0x000fc4000001ff00 */
[----:B------:R-:W-:Y:S02]  /*1230*/  CS2R R42, SRZ ;  /* 0x00000000002a7805 */ /* 0x000fe4000001ff00 */
[----:B------:R-:W-:Y:S02]  /*1240*/  CS2R R44, SRZ ;  /* 0x00000000002c7805 */ /* 0x000fe4000001ff00 */
        /* <DEDUP_REMOVED lines=39> */
[----:B------:R-:W-:Y:S01]  /*14c0*/  CS2R R124, SRZ ;  /* 0x00000000007c7805 */ /* 0x000fe2000001ff00 */
[----:B------:R-:W-:Y:S01]  /*14d0*/  IMAD.MOV.U32 R126, RZ, RZ, RZ ;  /* 0x000000ffff7e7224 */ /* 0x000fe200078e00ff */
[----:B------:R-:W-:Y:S06]  /*14e0*/  @P0 BRA `(.L_x_45) ;  /* 0x0000000000280947 */ /* 0x000fec0003800000 */
[----:B-1-34-:R-:W1:Y:S01]  /*14f0*/  S2R R2, SR_LANEID ;  /* 0x0000000000027919 */ /* 0x01ae620000000000 */
[----:B------:R-:W-:Y:S05]  /*1500*/  WARPSYNC.ALL ;  /* 0x0000000000007948 */ /* 0x000fea0003800000 */
[----:B-1----:R-:W-:-:S05]  /*1510*/  IMAD.SHL.U32 R4, R2, 0x4, RZ ;  /* 0x0000000402047824 */ /* 0x002fca00078e00ff */
[----:B------:R-:W1:Y:S01]  /*1520*/  LDS R5, [R4+UR20] ;  /* 0x0000001404057984 */ /* 0x000e620008000800 */
[----:B------:R-:W-:-:S05]  /*1530*/  IADD3 R2, P3, R4, UR26, RZ ;  /* 0x0000001a04027c10 */ /* 0x000fca000ff7e0ff */
[----:B------:R-:W-:-:S05]  /*1540*/  IMAD.X R3, RZ, RZ, UR27, P3 ;  /* 0x0000001bff037e24 */ /* 0x000fca00098e06ff */
[----:B-1----:R1:W3:Y:S01]  /*1550*/  ATOMG.E.EXCH.STRONG.GPU PT, RZ, [R2], R5 ;  /* 0x0000000502ff73a8 */ /* 0x0022e200041ee100 */
[----:B------:R-:W-:-:S04]  /*1560*/  DEPBAR {5,4,3,2,1,0} ;  /* 0x0000003f0000791a */ /* 0x000fc80000000000 */
[----:B------:R1:W-:Y:S01]  /*1570*/  UTMACCTL.IV [UR26] ;  /* 0x000000001a0079b9 */ /* 0x0003e20008000000 */
[----:B------:R-:W-:Y:S01]  /*1580*/  NOP ;  /* 0x0000000000007918 */ /* 0x000fe20000000000 */
.L_x_45:
[----:B------:R-:W-:Y:S05]  /*1590*/  @P0 BRA `(.L_x_46) ;  /* 0x00000000000c0947 */ /* 0x000fea0003800000 */
[----:B------:R0:W-:Y:S01]  /*15a0*/  UTMACMDFLUSH ;  /* 0x00000000000079b7 */ /* 0x0001e20000000000 */
[----:B------:R-:W-:Y:S05]  /*15b0*/  @P0 BRA `(.L_x_46) ;  /* 0x0000000000040947 */ /* 0x000fea0003800000 */
[----:B------:R-:W-:-:S04]  /*15c0*/  DEPBAR.LE SB0, 0x0 ;  /* 0x000080000000791a */ /* 0x000fc80000000000 */
.L_x_46:
[----:B------:R-:W-:Y:S05]  /*15d0*/  WARPSYNC.ALL ;  /* 0x0000000000007948 */ /* 0x000fea0003800000 */
[----:B---3--:R-:W-:Y:S01]  /*15e0*/  BAR.SYNC.DEFER_BLOCKING 0x0 ;  /* 0x0000000000007b1d */ /* 0x008fe20000010000 */
[----:B------:R-:W-:Y:S01]  /*15f0*/  USHF.L.U32 UR15, UR21, 0x8, URZ ;  /* 0x00000008150f7899 */ /* 0x000fe2000800063f */
[----:B------:R-:W-:Y:S01]  /*1600*/  IMAD.MOV.U32 R127, RZ, RZ, RZ ;  /* 0x000000ffff7f7224 */ /* 0x000fe200078e00ff */
[----:B------:R-:W-:Y:S01]  /*1610*/  USHF.L.U32 UR11, UR32, 0x6, URZ ;  /* 0x00000006200b7899 */ /* 0x000fe2000800063f */
[----:B------:R-:W-:Y:S02]  /*1620*/  CS2R R128, SRZ ;  /* 0x0000000000807805 */ /* 0x000fe4000001ff00 */
[----:B------:R-:W-:Y:S01]  /*1630*/  CS2R R130, SRZ ;  /* 0x0000000000827805 */ /* 0x000fe2000001ff00 */
[----:B------:R-:W-:Y:S01]  /*1640*/  VOTEU.ALL UP0, P2 ;  /* 0x00000000003f7886 */ /* 0x000fe20001000000 */
[----:B------:R-:W-:Y:S01]  /*1650*/  UMOV UR6, 0x1 ;  /* 0x0000000100067882 */ /* 0x000fe20000000000 */
[----:B------:R-:W-:Y:S01]  /*1660*/  VOTEU.ALL UP1, P2 ;  /* 0x00000000003f7886 */ /* 0x000fe20001020000 */
[----:B------:R-:W-:-:S02]  /*1670*/  CS2R R132, SRZ ;  /* 0x0000000000847805 */ /* 0x000fc4000001ff00 */
[----:B------:R-:W-:Y:S01]  /*1680*/  CS2R R134, SRZ ;  /* 0x0000000000867805 */ /* 0x000fe2000001ff00 */
[----:B------:R-:W-:-:S04]  /*1690*/  @!UP0 UIADD3 UR8, -UR6, 0x100000, URZ ;  /* 0x0010000006088890 */ /* 0x000fc8000fffe13f */
[----:B------:R-:W-:Y:S02]  /*16a0*/  @!UP0 USHF.L.U32 UR9, UR8, 0xb, URZ ;  /* 0x0000000b08098899 */ /* 0x000fe4000800063f */
[----:B------:R-:W-:Y:S01]  /*16b0*/  @!UP0 USHF.L.U32 UR8, UR8, 0x1, URZ ;  /* 0x0000000108088899 */ /* 0x000fe2000800063f */
[----:B------:R-:W-:Y:S01]  /*16c0*/  CS2R R136, SRZ ;  /* 0x0000000000887805 */ /* 0x000fe2000001ff00 */
[----:B------:R-:W-:-:S04]  /*16d0*/  @!UP0 UIADD3 UR6, -UR6, 0x100000, URZ ;  /* 0x0010000006068890 */ /* 0x000fc8000fffe13f */
[----:B------:R-:W-:Y:S02]  /*16e0*/  @!UP0 USHF.L.U32 UR7, UR6, 0xb, URZ ;  /* 0x0000000b06078899 */ /* 0x000fe4000800063f */
[----:B------:R-:W-:Y:S01]  /*16f0*/  @!UP0 USHF.L.U32 UR6, UR6, 0x1, URZ ;  /* 0x0000000106068899 */ /* 0x000fe2000800063f */
[----:B------:R-:W-:Y:S01]  /*1700*/  CS2R R138, SRZ ;  /* 0x00000000008a7805 */ /* 0x000fe2000001ff00 */
[----:B------:R-:W-:Y:S01]  /*1710*/  VOTEU.ALL UP0, P2 ;  /* 0x00000000003f7886 */ /* 0x000fe20001000000 */
[----:B------:R-:W-:Y:S02]  /*1720*/  CS2R R140, SRZ ;  /* 0x00000000008c7805 */ /* 0x000fe4000001ff00 */
[----:B------:R-:W-:Y:S02]  /*1730*/  CS2R R142, SRZ ;  /* 0x00000000008e7805 */ /* 0x000fe4000001ff00 */
[----:B------:R-:W-:Y:S02]  /*1740*/  CS2R R144, SRZ ;  /* 0x0000000000907805 */ /* 0x000fe4000001ff00 */
[----:B------:R-:W-:-:S02]  /*1750*/  CS2R R146, SRZ ;  /* 0x0000000000927805 */ /* 0x000fc4000001ff00 */
[----:B------:R-:W-:Y:S02]  /*1760*/  CS2R R148, SRZ ;  /* 0x0000000000947805 */ /* 0x000fe4000001ff00 */
[----:B------:R-:W-:Y:S01]  /*1770*/  CS2R R150, SRZ ;  /* 0x0000000000967805 */ /* 0x000fe2000001ff00 */
[----:B------:R-:W3:Y:S02]  /*1780*/  FENCE.VIEW.ASYNC.S ;  /* 0x00000000000073c6 */ /* 0x000ee40000000000 */
[----:B---3--:R3:W4:Y:S02]  /*1790*/  @!UP0 SYNCS.EXCH.64 URZ, [UR20+0x14000], UR8 ;  /* 0x01400008143f85b2 */ /* 0x0087240008000100 */
[----:B----4-:R-:W-:Y:S06]  /*17a0*/  BAR.SYNC.DEFER_BLOCKING 0x0 ;  /* 0x0000000000007b1d */ /* 0x010fec0000010000 */
[----:B------:R3:W4:Y:S01]  /*17b0*/  @!UP1 SYNCS.EXCH.64 URZ, [UR20+0x14008], UR6 ;  /* 0x01400806143f95b2 */ /* 0x0007220008000100 */
[----:B------:R-:W-:Y:S05]  /*17c0*/  @!P1 BRA `(.L_x_47) ;  /* 0x0000000800109947 */ /* 0x000fea0003800000 */
        /* <DEDUP_REMOVED lines=63> */
[----:B------:R-:W-:Y:S01]  /*1bc0*/  CS2R R150, SRZ ;  /* 0x0000000000967805 */ /* 0x000fe2000001ff00 */
[----:B------:R-:W-:Y:S01]  /*1bd0*/  UMOV UR5, URZ ;  /* 0x0000003f00057c82 */ /* 0x000fe20008000000 */
[----:B------:R-:W-:-:S05]  /*1be0*/  UMOV UR10, URZ ;  /* 0x0000003f000a7c82 */ /* 0x000fca0008000000 */
.L_x_49:
[----:B----4-:R-:W-:Y:S01]  /*1bf0*/  BAR.SYNC.DEFER_BLOCKING 0x0 ;  /* 0x0000000000007b1d */ /* 0x010fe20000010000 */
[----:B------:R-:W-:Y:S01]  /*1c00*/  ULEA UR30, UR5, UR20, 0x3 ;  /* 0x00000014051e7291 */ /* 0x000fe2000f8e183f */
[----:B-1----:R-:W-:Y:S01]  /*1c10*/  @!P2 IMAD.MOV.U32 R3, RZ, RZ, 0xa000 ;  /* 0x0000a000ff03a424 */ /* 0x002fe200078e00ff */
[----:B------:R-:W-:Y:S01]  /*1c20*/  ELECT P0, URZ, PT ;  /* 0x00000000003f782f */ /* 0x000fe20003800000 */
[----:B------:R-:W-:Y:S01]  /*1c30*/  IMAD.U32 R2, RZ, RZ, UR4 ;  /* 0x00000004ff027e24 */ /* 0x000fe2000f8e00ff */
[----:B---3--:R-:W-:Y:S02]  /*1c40*/  ULEA UR8, UR5, UR20, 0xd ;  /* 0x0000001405087291 */ /* 0x008fe4000f8e683f */
[----:B------:R-:W-:Y:S02]  /*1c50*/  ISETP.LT.U32.AND P0, PT, R6, 0x20, P0 ;  /* 0x000000200600780c */ /* 0x000fe40000701070 */
[----:B------:R-:W-:Y:S02]  /*1c60*/  ELECT P1, URZ, PT ;  /* 0x00000000003f782f */ /* 0x000fe40003820000 */
[----:B------:R-:W-:Y:S01]  /*1c70*/  SHF.L.U32 R2, R2, 0x1f, RZ ;  /* 0x0000001f02027819 */ /* 0x000fe200000006ff */
[----:B------:R-:W-:Y:S01]  /*1c80*/  UIADD3 UR8, UR8, 0x10000, URZ ;  /* 0x0001000008087890 */ /* 0x000fe2000fffe03f */
[----:B------:R-:W-:Y:S01]  /*1c90*/  ISETP.LT.U32.AND P1, PT, R6, 0x20, P1 ;  /* 0x000000200600780c */ /* 0x000fe20000f21070 */
[----:B------:R-:W-:Y:S01]  /*1ca0*/  ULEA UR12, UR5, UR20, 0xf ;  /* 0x00000014050c7291 */ /* 0x000fe2000f8e783f */
[----:B------:R-:W-:Y:S01]  /*1cb0*/  UMOV UR14, UR10 ;  /* 0x0000000a000e7c82 */ /* 0x000fe20008000000 */
[----:B------:R-:W-:-:S02]  /*1cc0*/  USHF.R.U32.HI UR16, URZ, 0x4, UR8 ;  /* 0x000000043f107899 */ /* 0x000fc40008011608 */
[----:B------:R-:W-:Y:S02]  /*1cd0*/  USHF.R.U32.HI UR18, URZ, 0x4, UR12 ;  /* 0x000000043f127899 */ /* 0x000fe4000801160c */
[----:B------:R-:W-:Y:S01]  /*1ce0*/  VOTEU.ANY UP0, P0 ;  /* 0x00000000003f7886 */ /* 0x000fe20000000100 */
[----:B------:R-:W-:Y:S01]  /*1cf0*/  VOTEU.ANY UP2, P0 ;  /* 0x00000000003f7886 */ /* 0x000fe20000040100 */
[----:B------:R-:W-:Y:S01]  /*1d00*/  USGXT.U32 UR18, UR18, 0xe ;  /* 0x0000000e1212789a */ /* 0x000fe20008000000 */
[----:B------:R1:W-:Y:S01]  /*1d10*/  @!P2 SYNCS.ARRIVE.TRANS64 RZ, [UR30+0x14000], R3 ;  /* 0x01400003ffffa9a7 */ /* 0x0003e2000800001e */
[----:B------:R-:W-:Y:S01]  /*1d20*/  BAR.SYNC.DEFER_BLOCKING 0x0 ;  /* 0x0000000000007b1d */ /* 0x000fe20000010000 */
[----:B------:R-:W-:Y:S02]  /*1d30*/  @UP0 UIADD3 UR9, UR30, 0x14000, URZ ;  /* 0x000140001e090890 */ /* 0x000fe4000fffe03f */
[----:B------:R-:W-:-:S03]  /*1d40*/  USGXT.U32 UR16, UR16, 0xe ;  /* 0x0000000e1010789a */ /* 0x000fc60008000000 */
[----:B------:R-:W-:Y:S01]  /*1d50*/  @UP0 UMOV UR6, UR22 ;  /* 0x0000001600060c82 */ /* 0x000fe20008000000 */
[----:B------:R-:W-:Y:S01]  /*1d60*/  @UP0 UMOV UR7, UR23 ;  /* 0x0000001700070c82 */ /* 0x000fe20008000000 */
[----:B------:R-:W-:Y:S01]  /*1d70*/  VOTEU.ANY UP1, P1 ;  /* 0x00000000003f7886 */ /* 0x000fe20000820100 */
[----:B------:R-:W-:Y:S01]  /*1d80*/  VOTEU.ANY UP3, P1 ;  /* 0x00000000003f7886 */ /* 0x000fe20000860100 */
[----:B------:R-:W-:Y:S01]  /*1d90*/  UMOV UR19, 0x40000040 ;  /* 0x4000004000137882 */ /* 0x000fe20000000000 */
[----:B------:R-:W-:Y:S02]  /*1da0*/  UMOV UR17, 0x40000040 ;  /* 0x4000004000117882 */ /* 0x000fe40000000000 */
[----:B------:R-:W-:Y:S01]  /*1db0*/  @UP1 UIADD3 UR13, UR30, 0x14000, URZ ;  /* 0x000140001e0d1890 */ /* 0x000fe2000fffe03f */
[----:B------:R-:W-:Y:S01]  /*1dc0*/  @UP1 UMOV UR28, UR24 ;  /* 0x00000018001c1c82 */ /* 0x000fe20008000000 */
[----:B------:R-:W-:Y:S01]  /*1dd0*/  @UP1 UMOV UR29, UR25 ;  /* 0x00000019001d1c82 */ /* 0x000fe20008000000 */
[----:B------:R1:W-:Y:S01]  /*1de0*/  @UP2 UTMALDG.2D [UR8], [UR6] ;  /* 0x00000008060025b4 */ /* 0x0003e20008008000 */
[----:B------:R3:W-:Y:S06]  /*1df0*/  MEMBAR.ALL.CTA ;  /* 0x0000000000007992 */ /* 0x0007ec0000008000 */
[----:B---3--:R-:W3:Y:S02]  /*1e00*/  FENCE.VIEW.ASYNC.S ;  /* 0x00000000000073c6 */ /* 0x008ee40000000000 */
[----:B---3--:R-:W-:Y:S06]  /*1e10*/  BAR.SYNC.DEFER_BLOCKING 0x0 ;  /* 0x0000000000007b1d */ /* 0x008fec0000010000 */
[----:B------:R1:W-:Y:S02]  /*1e20*/  @UP3 UTMALDG.2D [UR12], [UR28] ;  /* 0x0000000c1c0035b4 */ /* 0x0003e40008008000 */
[----:B------:R-:W-:Y:S06]  /*1e30*/  BAR.SYNC.DEFER_BLOCKING 0x0 ;  /* 0x0000000000007b1d */ /* 0x000fec0000010000 */
[----:B------:R-:W3:Y:S02]  /*1e40*/  SYNCS.PHASECHK.TRANS64.TRYWAIT P0, [UR30+0x14000], R2 ;  /* 0x01400002ff0075a7 */ /* 0x000ee4000800015e */
[----:B-1-3--:R-:W-:Y:S05]  /*1e50*/  @!P0 BRA `(.L_x_48) ;  /* 0x0000000800348947 */ /* 0x00afea0003800000 */
.L_x_50:
[----:B------:R-:W-:Y:S02]  /*1e60*/  WARPGROUP.DEPBAR.LE gsb0, 0x0 ;  /* 0x00008000000079c5 */ /* 0x000fe40000010000 */
[----:B------:R-:W-:Y:S01]  /*1e70*/  WARPGROUP.ARRIVE ;  /* 0x00000000000079c5 */ /* 0x000fe20000000000 */
[----:B------:R-:W-:Y:S01]  /*1e80*/  UMOV UR6, URZ ;  /* 0x0000003f00067c82 */ /* 0x000fe20008000000 */
[----:B------:R-:W-:Y:S01]  /*1e90*/  UMOV UR7, URZ ;  /* 0x0000003f00077c82 */ /* 0x000fe20008000000 */
[----:B------:R-:W1:Y:S01]  /*1ea0*/  LDC R2, c[0x0][0x230] ;  /* 0x00008c00ff027b82 */ /* 0x000e620000000800 */
[----:B------:R-:W-:Y:S02]  /*1eb0*/  UIADD3 UR10, UR10, 0x40, URZ ;  /* 0x000000400a0a7890 */ /* 0x000fe4000fffe03f */
[----:B------:R-:W-:Y:S01]  /*1ec0*/  HGMMA.64x256x16.F32.BF16 R24, gdesc[UR16], R24 ;  /* 0x03e00000101879f0 */ /* 0x000fe20008701818 */
[----:B------:R-:W-:Y:S02]  /*1ed0*/  UIADD3 UR18, UP1, UR18, 0x2, URZ ;  /* 0x0000000212127890 */ /* 0x000fe4000ff3e03f */
[----:B------:R-:W-:-:S02]  /*1ee0*/  UIADD3 UR16, UP0, UR16, 0x2, URZ ;  /* 0x0000000210107890 */ /* 0x000fc4000ff1e03f */
[----:B------:R-:W-:Y:S02]  /*1ef0*/  UIADD3.X UR19, UR7, 0x40000040, URZ, UP1, !UPT ;  /* 0x4000004007137890 */ /* 0x000fe40008ffe43f */
[----:B------:R-:W-:Y:S02]  /*1f00*/  UIADD3.X UR17, UR6, 0x40000040, URZ, UP0, !UPT ;  /* 0x4000004006117890 */ /* 0x000fe400087fe43f */
[----:B------:R-:W-:Y:S02]  /*1f10*/  UIADD3.64 UR30, UR18, 0x2, URZ ;  /* 0x00000002121e7897 */ /* 0x000fe4000fffe03f */
[----:B------:R-:W-:Y:S02]  /*1f20*/  UIADD3.64 UR28, UR16, 0x2, URZ ;  /* 0x00000002101c7897 */ /* 0x000fe4000fffe03f */
[----:B------:R-:W-:-:S04]  /*1f30*/  UIADD3 UR5, UR5, 0x1, URZ ;  /* 0x0000000105057890 */ /* 0x000fc8000fffe03f */
[----:B------:R-:W-:Y:S01]  /*1f40*/  UISETP.NE.U32.AND UP0, UPT, UR5, 0x2, UPT ;  /* 0x000000020500788c */ /* 0x000fe2000bf05070 */
[----:B-1----:R-:W-:-:S03]  /*1f50*/  ISETP.LE.AND P0, PT, R2, UR10, PT ;  /* 0x0000000a02007c0c */ /* 0x002fc6000bf03270 */
[----:B------:R-:W-:Y:S02]  /*1f60*/  USEL UR6, URZ, 0x1, UP0 ;  /* 0x000000013f067887 */ /* 0x000fe40008000000 */
[----:B------:R-:W-:Y:S02]  /*1f70*/  USEL UR5, UR5, URZ, UP0 ;  /* 0x0000003f05057287 */ /* 0x000fe40008000000 */
[----:B------:R-:W-:-:S03]  /*1f80*/  ULOP3.LUT UR4, UR4, UR6, URZ, 0x3c, !UPT ;  /* 0x0000000604047292 */ /* 0x000fc6000f8e3c3f */
[----:B------:R-:W-:Y:S01]  /*1f90*/  HGMMA.64x256x16.F32.BF16 R24, gdesc[UR16], R24 ;  /* 0x03e00000101879f0 */ /* 0x000fe20008701818 */
[----:B------:R-:W-:Y:S02]  /*1fa0*/  UIADD3.64 UR18, UR18, 0x4, URZ ;  /* 0x0000000412127897 */ /* 0x000fe4000fffe03f */
[----:B------:R-:W-:-:S15]  /*1fb0*/  UIADD3.64 UR16, UR16, 0x4, URZ ;  /* 0x0000000410107897 */ /* 0x000fde000fffe03f */
[----:B------:R-:W-:-:S10]  /*1fc0*/  NOP ;  /* 0x0000000000007918 */ /* 0x000fd40000000000 */
[----:B------:R-:W-:-:S15]  /*1fd0*/  HGMMA.64x256x16.F32.BF16 R24, gdesc[UR28], R24 ;  /* 0x03e000001c1879f0 */ /* 0x000fde0008701818 */
[----:B------:R-:W-:-:S13]  /*1fe0*/  NOP ;  /* 0x0000000000007918 */ /* 0x000fda0000000000 */
[----:B------:R-:W-:Y:S01]  /*1ff0*/  HGMMA.64x256x16.F32.BF16 R24, gdesc[UR16], R24, gsb0 ;  /* 0x03e00000101879f0 */ /* 0x000fe20008001818 */
[----:B------:R-:W-:Y:S05]  /*2000*/  @!P0 BRA `(.L_x_49) ;  /* 0xfffffff800f88947 */ /* 0x000fea000383ffff */
.L_x_47:
[----:B------:R-:W-:Y:S02]  /*2010*/  WARPGROUP.DEPBAR.LE gsb0, 0x0 ;  /* 0x00008000000079c5 */ /* 0x000fe40000010000 */
[----:B----4-:R-:W-:Y:S01]  /*2020*/  BAR.SYNC.DEFER_BLOCKING 0x0 ;  /* 0x0000000000007b1d */ /* 0x010fe20000010000 */
[C---:B-1----:R-:W-:Y:S01]  /*2030*/  IMAD.SHL.U32 R2, R0.reuse, 0x80, RZ ;  /* 0x0000008000027824 */ /* 0x042fe200078e00ff */
[----:B------:R-:W-:Y:S01]  /*2040*/  F2FP.BF16.F32.PACK_AB R24, R25, R24 ;  /* 0x000000181918723e */ /* 0x000fe200000010ff */
[----:B------:R-:W-:Y:S01]  /*2050*/  IMAD.SHL.U32 R3, R0, 0x10, RZ ;  /* 0x0000001000037824 */ /* 0x000fe200078e00ff */
[----:B------:R-:W-:Y:S02]  /*2060*/  F2FP.BF16.F32.PACK_AB R25, R27, R26 ;  /* 0x0000001a1b19723e */ /* 0x000fe400000010ff */
[----:B------:R-:W-:Y:S02]  /*2070*/  ELECT P0, URZ, PT ;  /* 0x00000000003f782f */ /* 0x000fe40003800000 */
[----:B------:R-:W-:Y:S01]  /*2080*/  LOP3.LUT R2, R2, 0x780, RZ, 0xc0, !PT ;  /* 0x0000078002027812 */ /* 0x000fe200078ec0ff */
[----:B------:R-:W-:Y:S01]  /*2090*/  UMOV UR10, UR11 ;  /* 0x0000000b000a7c82 */ /* 0x000fe20008000000 */
[----:B------:R-:W-:-:S02]  /*20a0*/  F2FP.BF16.F32.PACK_AB R56, R57, R56 ;  /* 0x000000383938723e */ /* 0x000fc400000010ff */
[----:B------:R-:W-:Y:S01]  /*20b0*/  LOP3.LUT R3, R2, 0x70, R3, 0xf8, !PT ;  /* 0x0000007002037812 */ /* 0x000fe200078ef803 */
[----:B------:R-:W-:Y:S01]  /*20c0*/  IMAD.SHL.U32 R2, R0, 0x40, RZ ;  /* 0x0000004000027824 */ /* 0x000fe200078e00ff */
[----:B------:R-:W-:Y:S02]  /*20d0*/  F2FP.BF16.F32.PACK_AB R26, R29, R28 ;  /* 0x0000001c1d1a723e */ /* 0x000fe400000010ff */
[--C-:B------:R-:W-:Y:S02]  /*20e0*/  LOP3.LUT R3, R3, 0x10, R0.reuse, 0x78, !PT ;  /* 0x0000001003037812 */ /* 0x100fe400078e7800 */
[----:B------:R-:W-:Y:S02]  /*20f0*/  SHF.R.U32.HI R0, RZ, 0x5, R0 ;  /* 0x00000005ff007819 */ /* 0x000fe40000011600 */
[----:B------:R-:W-:Y:S02]  /*2100*/  LOP3.LUT R2, R3, 0x1800, R2, 0xf8, !PT ;  /* 0x0000180003027812 */ /* 0x000fe400078ef802 */
[----:B------:R-:W-:-:S02]  /*2110*/  R2UR UR5, R0 ;  /* 0x00000000000572ca */ /* 0x000fc400000e0000 */
[C---:B------:R-:W-:Y:S01]  /*2120*/  LOP3.LUT R3, R2.reuse, 0x20, RZ, 0x3c, !PT ;  /* 0x0000002002037812 */ /* 0x040fe200078e3cff */
[----:B------:R-:W-:Y:S01]  /*2130*/  VIADD R0, R2, UR20 ;  /* 0x0000001402007c36 */ /* 0x000fe20008000000 */
[----:B------:R-:W1:Y:S02]  /*2140*/  @!P2 SYNCS.CCTL.IV [UR20+0x14000] ;  /* 0x01400000ff00a9b1 */ /* 0x000e640008000014 */
[----:B-1----:R-:W-:Y:S01]  /*2150*/  BAR.SYNC.DEFER_BLOCKING 0x0 ;  /* 0x0000000000007b1d */ /* 0x002fe20000010000 */
[----:B------:R-:W-:Y:S01]  /*2160*/  F2FP.BF16.F32.PACK_AB R27, R31, R30 ;  /* 0x0000001e1f1b723e */ /* 0x000fe200000010ff */
[----:B------:R-:W-:Y:S01]  /*2170*/  VIADD R3, R3, UR20 ;  /* 0x0000001403037c36 */ /* 0x000fe20008000000 */
[----:B------:R-:W-:Y:S02]  /*2180*/  F2FP.BF16.F32.PACK_AB R57, R59, R58 ;  /* 0x0000003a3b39723e */ /* 0x000fe400000010ff */
[----:B------:R-:W-:Y:S02]  /*2190*/  F2FP.BF16.F32.PACK_AB R88, R89, R88 ;  /* 0x000000585958723e */ /* 0x000fe400000010ff */
[----:B------:R-:W-:Y:S01]  /*21a0*/  F2FP.BF16.F32.PACK_AB R58, R61, R60 ;  /* 0x0000003c3d3a723e */ /* 0x000fe200000010ff */
[----:B------:R-:W-:Y:S01]  /*21b0*/  ULOP3.LUT UR5, UR5, 0x3, URZ, 0xc0, !UPT ;  /* 0x0000000305057892 */ /* 0x000fe2000f8ec03f */
[----:B------:R-:W-:-:S02]  /*21c0*/  F2FP.BF16.F32.PACK_AB R59, R63, R62 ;  /* 0x0000003e3f3b723e */ /* 0x000fc400000010ff */
[----:B------:R-:W-:Y:S01]  /*21d0*/  F2FP.BF16.F32.PACK_AB R89, R91, R90 ;  /* 0x0000005a5b59723e */ /* 0x000fe200000010ff */
[----:B---3--:R-:W-:Y:S01]  /*21e0*/  ULEA UR9, UR5, UR15, 0x6 ;  /* 0x0000000f05097291 */ /* 0x008fe2000f8e303f */
[----:B------:R-:W-:Y:S01]  /*21f0*/  F2FP.BF16.F32.PACK_AB R120, R121, R120 ;  /* 0x000000787978723e */ /* 0x000fe200000010ff */
[----:B------:R-:W-:Y:S01]  /*2200*/  ULEA UR8, UR5, UR20, 0xd ;  /* 0x0000001405087291 */ /* 0x000fe2000f8e683f */
[----:B------:R-:W-:Y:S02]  /*2210*/  F2FP.BF16.F32.PACK_AB R32, R33, R32 ;  /* 0x000000202120723e */ /* 0x000fe400000010ff */
[----:B------:R-:W-:Y:S02]  /*2220*/  F2FP.BF16.F32.PACK_AB R90, R93, R92 ;  /* 0x0000005c5d5a723e */ /* 0x000fe400000010ff */
[----:B------:R-:W-:Y:S02]  /*2230*/  F2FP.BF16.F32.PACK_AB R91, R95, R94 ;  /* 0x0000005e5f5b723e */ /* 0x000fe400000010ff */
[----:B------:R-:W-:-:S02]  /*2240*/  F2FP.BF16.F32.PACK_AB R121, R123, R122 ;  /* 0x0000007a7b79723e */ /* 0x000fc400000010ff */
[----:B------:R-:W-:Y:S01]  /*2250*/  F2FP.BF16.F32.PACK_AB R33, R35, R34 ;  /* 0x000000222321723e */ /* 0x000fe200000010ff */
[----:B------:R-:W1:Y:S01]  /*2260*/  @!P2 SYNCS.CCTL.IV [UR20+0x14008] ;  /* 0x01400800ff00a9b1 */ /* 0x000e620008000014 */
[----:B------:R-:W-:Y:S01]  /*2270*/  F2FP.BF16.F32.PACK_AB R64, R65, R64 ;  /* 0x000000404140723e */ /* 0x000fe200000010ff */
[----:B-1----:R-:W-:Y:S01]  /*2280*/  STSM.16.M88.4 [R0], R24 ;  /* 0x0000001800007844 */ /* 0x002fe20000000200 */
[----:B------:R-:W-:Y:S02]  /*2290*/  F2FP.BF16.F32.PACK_AB R122, R125, R124 ;  /* 0x0000007c7d7a723e */ /* 0x000fe400000010ff */
[----:B------:R-:W-:Y:S01]  /*22a0*/  F2FP.BF16.F32.PACK_AB R123, R127, R126 ;  /* 0x0000007e7f7b723e */ /* 0x000fe200000010ff */
[----:B------:R-:W-:Y:S01]  /*22b0*/  STSM.16.M88.4 [R0+0x2000], R56 ;  /* 0x0020003800007844 */ /* 0x000fe20000000200 */
[----:B------:R-:W-:Y:S02]  /*22c0*/  LOP3.LUT R4, R2, 0x40, RZ, 0x3c, !PT ;  /* 0x0000004002047812 */ /* 0x000fe400078e3cff */
[----:B------:R-:W-:Y:S01]  /*22d0*/  F2FP.BF16.F32.PACK_AB R34, R37, R36 ;  /* 0x000000242522723e */ /* 0x000fe200000010ff */
[----:B------:R-:W-:Y:S01]  /*22e0*/  STSM.16.M88.4 [R0+0x4000], R88 ;  /* 0x0040005800007844 */ /* 0x000fe20000000200 */
[----:B------:R-:W-:Y:S01]  /*22f0*/  F2FP.BF16.F32.PACK_AB R35, R39, R38 ;  /* 0x000000262723723e */ /* 0x000fe200000010ff */
[----:B------:R-:W-:Y:S01]  /*2300*/  VIADD R4, R4, UR20 ;  /* 0x0000001404047c36 */ /* 0x000fe20008000000 */
[----:B------:R-:W-:Y:S01]  /*2310*/  F2FP.BF16.F32.PACK_AB R65, R67, R66 ;  /* 0x000000424341723e */ /* 0x000fe200000010ff */
[----:B------:R-:W-:Y:S01]  /*2320*/  STSM.16.M88.4 [R0+0x6000], R120 ;  /* 0x0060007800007844 */ /* 0x000fe20000000200 */
[----:B------:R-:W-:-:S02]  /*2330*/  F2FP.BF16.F32.PACK_AB R96, R97, R96 ;  /* 0x000000606160723e */ /* 0x000fc400000010ff */
[----:B------:R-:W-:Y:S01]  /*2340*/  F2FP.BF16.F32.PACK_AB R66, R69, R68 ;  /* 0x000000444542723e */ /* 0x000fe200000010ff */
[----:B------:R-:W-:Y:S01]  /*2350*/  STSM.16.M88.4 [R3], R32 ;  /* 0x0000002003007844 */ /* 0x000fe20000000200 */
[----:B------:R-:W-:Y:S02]  /*2360*/  F2FP.BF16.F32.PACK_AB R67, R71, R70 ;  /* 0x000000464743723e */ /* 0x000fe400000010ff */
[----:B------:R-:W-:Y:S02]  /*2370*/  F2FP.BF16.F32.PACK_AB R97, R99, R98 ;  /* 0x000000626361723e */ /* 0x000fe400000010ff */
[----:B------:R-:W-:Y:S01]  /*2380*/  F2FP.BF16.F32.PACK_AB R128, R129, R128 ;  /* 0x000000808180723e */ /* 0x000fe200000010ff */
[----:B------:R-:W-:Y:S01]  /*2390*/  STSM.16.M88.4 [R3+0x2000], R64 ;  /* 0x0020004003007844 */ /* 0x000fe20000000200 */
[----:B------:R-:W-:Y:S02]  /*23a0*/  F2FP.BF16.F32.PACK_AB R40, R41, R40 ;  /* 0x000000282928723e */ /* 0x000fe400000010ff */
[----:B------:R-:W-:-:S02]  /*23b0*/  F2FP.BF16.F32.PACK_AB R98, R101, R100 ;  /* 0x000000646562723e */ /* 0x000fc400000010ff */
[----:B------:R-:W-:Y:S02]  /*23c0*/  F2FP.BF16.F32.PACK_AB R99, R103, R102 ;  /* 0x000000666763723e */ /* 0x000fe400000010ff */
[----:B------:R-:W-:Y:S02]  /*23d0*/  F2FP.BF16.F32.PACK_AB R129, R131, R130 ;  /* 0x000000828381723e */ /* 0x000fe400000010ff */
[----:B------:R-:W-:Y:S01]  /*23e0*/  F2FP.BF16.F32.PACK_AB R41, R43, R42 ;  /* 0x0000002a2b29723e */ /* 0x000fe200000010ff */
[----:B------:R-:W-:Y:S01]  /*23f0*/  STSM.16.M88.4 [R3+0x4000], R96 ;  /* 0x0040006003007844 */ /* 0x000fe20000000200 */
[----:B------:R-:W-:Y:S02]  /*2400*/  F2FP.BF16.F32.PACK_AB R72, R73, R72 ;  /* 0x000000484948723e */ /* 0x000fe400000010ff */
[----:B------:R-:W-:Y:S02]  /*2410*/  F2FP.BF16.F32.PACK_AB R130, R133, R132 ;  /* 0x000000848582723e */ /* 0x000fe400000010ff */
[----:B------:R-:W-:-:S02]  /*2420*/  F2FP.BF16.F32.PACK_AB R131, R135, R134 ;  /* 0x000000868783723e */ /* 0x000fc400000010ff */
[----:B------:R-:W-:Y:S02]  /*2430*/  LOP3.LUT R2, R2, 0x60, RZ, 0x3c, !PT ;  /* 0x0000006002027812 */ /* 0x000fe400078e3cff */
[----:B------:R-:W-:Y:S01]  /*2440*/  F2FP.BF16.F32.PACK_AB R42, R45, R44 ;  /* 0x0000002c2d2a723e */ /* 0x000fe200000010ff */
[----:B------:R-:W-:Y:S01]  /*2450*/  STSM.16.M88.4 [R3+0x6000], R128 ;  /* 0x0060008003007844 */ /* 0x000fe20000000200 */
[----:B------:R-:W-:Y:S01]  /*2460*/  F2FP.BF16.F32.PACK_AB R43, R47, R46 ;  /* 0x0000002e2f2b723e */ /* 0x000fe200000010ff */
[----:B------:R-:W-:Y:S01]  /*2470*/  VIADD R2, R2, UR20 ;  /* 0x0000001402027c36 */ /* 0x000fe20008000000 */
[----:B------:R-:W-:Y:S02]  /*2480*/  F2FP.BF16.F32.PACK_AB R73, R75, R74 ;  /* 0x0000004a4b49723e */ /* 0x000fe400000010ff */
[----:B------:R-:W-:Y:S01]  /*2490*/  F2FP.BF16.F32.PACK_AB R104, R105, R104 ;  /* 0x000000686968723e */ /* 0x000fe200000010ff */
[----:B------:R-:W-:Y:S01]  /*24a0*/  STSM.16.M88.4 [R4], R40 ;  /* 0x0000002804007844 */ /* 0x000fe20000000200 */
        /* <DEDUP_REMOVED lines=8> */
[----:B------:R-:W-:Y:S02]  /*2530*/  F2FP.BF16.F32.PACK_AB R137, R139, R138 ;  /* 0x0000008a8b89723e */ /* 0x000fe400000010ff */
[----:B------:R-:W-:Y:S01]  /*2540*/  F2FP.BF16.F32.PACK_AB R49, R51, R50 ;  /* 0x000000323331723e */ /* 0x000fe200000010ff */
[----:B------:R-:W-:Y:S01]  /*2550*/  STSM.16.M88.4 [R4+0x4000], R104 ;  /* 0x0040006804007844 */ /* 0x000fe20000000200 */
[----:B------:R-:W-:Y:S02]  /*2560*/  F2FP.BF16.F32.PACK_AB R80, R81, R80 ;  /* 0x000000505150723e */ /* 0x000fe400000010ff */
[----:B------:R-:W-:Y:S02]  /*2570*/  F2FP.BF16.F32.PACK_AB R138, R141, R140 ;  /* 0x0000008c8d8a723e */ /* 0x000fe400000010ff */
[----:B------:R-:W-:Y:S02]  /*2580*/  F2FP.BF16.F32.PACK_AB R139, R143, R142 ;  /* 0x0000008e8f8b723e */ /* 0x000fe400000010ff */
[----:B------:R-:W-:-:S02]  /*2590*/  F2FP.BF16.F32.PACK_AB R50, R53, R52 ;  /* 0x000000343532723e */ /* 0x000fc400000010ff */
[----:B------:R-:W-:Y:S01]  /*25a0*/  F2FP.BF16.F32.PACK_AB R51, R55, R54 ;  /* 0x000000363733723e */ /* 0x000fe200000010ff */
[----:B------:R-:W-:Y:S01]  /*25b0*/  STSM.16.M88.4 [R4+0x6000], R136 ;  /* 0x0060008804007844 */ /* 0x000fe20000000200 */
[----:B------:R-:W-:Y:S02]  /*25c0*/  F2FP.BF16.F32.PACK_AB R81, R83, R82 ;  /* 0x000000525351723e */ /* 0x000fe400000010ff */
[----:B------:R-:W-:Y:S01]  /*25d0*/  F2FP.BF16.F32.PACK_AB R112, R113, R112 ;  /* 0x000000707170723e */ /* 0x000fe200000010ff */
[----:B------:R-:W-:Y:S01]  /*25e0*/  STSM.16.M88.4 [R2], R48 ;  /* 0x0000003002007844 */ /* 0x000fe20000000200 */
[----:B------:R-:W-:Y:S02]  /*25f0*/  F2FP.BF16.F32.PACK_AB R82, R85, R84 ;  /* 0x000000545552723e */ /* 0x000fe400000010ff */
[----:B------:R-:W-:Y:S02]  /*2600*/  F2FP.BF16.F32.PACK_AB R83, R87, R86 ;  /* 0x000000565753723e */ /* 0x000fe400000010ff */
[----:B------:R-:W-:-:S02]  /*2610*/  F2FP.BF16.F32.PACK_AB R113, R115, R114 ;  /* 0x000000727371723e */ /* 0x000fc400000010ff */
[----:B------:R-:W-:Y:S01]  /*2620*/  F2FP.BF16.F32.PACK_AB R144, R145, R144 ;  /* 0x000000909190723e */ /* 0x000fe200000010ff */
[----:B------:R-:W-:Y:S01]  /*2630*/  STSM.16.M88.4 [R2+0x2000], R80 ;  /* 0x0020005002007844 */ /* 0x000fe20000000200 */
[----:B------:R-:W-:Y:S02]  /*2640*/  F2FP.BF16.F32.PACK_AB R114, R117, R116 ;  /* 0x000000747572723e */ /* 0x000fe400000010ff */
[----:B------:R-:W-:Y:S02]  /*2650*/  F2FP.BF16.F32.PACK_AB R115, R119, R118 ;  /* 0x000000767773723e */ /* 0x000fe400000010ff */
[----:B------:R-:W-:Y:S02]  /*2660*/  F2FP.BF16.F32.PACK_AB R145, R147, R146 ;  /* 0x000000929391723e */ /* 0x000fe400000010ff */
[----:B------:R-:W-:Y:S01]  /*2670*/  F2FP.BF16.F32.PACK_AB R146, R149, R148 ;  /* 0x000000949592723e */ /* 0x000fe200000010ff */
[----:B------:R-:W-:Y:S01]  /*2680*/  STSM.16.M88.4 [R2+0x4000], R112 ;  /* 0x0040007002007844 */ /* 0x000fe20000000200 */
[----:B------:R-:W-:-:S05]  /*2690*/  F2FP.BF16.F32.PACK_AB R147, R151, R150 ;  /* 0x000000969793723e */ /* 0x000fca00000010ff */
[----:B------:R-:W-:Y:S01]  /*26a0*/  STSM.16.M88.4 [R2+0x6000], R144 ;  /* 0x0060009002007844 */ /* 0x000fe20000000200 */
[----:B------:R1:W-:Y:S06]  /*26b0*/  MEMBAR.ALL.CTA ;  /* 0x0000000000007992 */ /* 0x0003ec0000008000 */
[----:B-1----:R-:W1:Y:S02]  /*26c0*/  FENCE.VIEW.ASYNC.S ;  /* 0x00000000000073c6 */ /* 0x002e640000000000 */
[----:B-1----:R-:W-:Y:S06]  /*26d0*/  BAR.SYNC.DEFER_BLOCKING 0x0 ;  /* 0x0000000000007b1d */ /* 0x002fec0000010000 */
[----:B------:R1:W-:Y:S01]  /*26e0*/  UTMASTG.2D [UR8], [UR26] ;  /* 0x000000081a0073b5 */ /* 0x0003e20008008000 */
[----:B------:R0:W-:Y:S01]  /*26f0*/  UTMACMDFLUSH ;  /* 0x00000000000079b7 */ /* 0x0001e20000000000 */
[----:B------:R-:W-:-:S04]  /*2700*/  DEPBAR.LE SB0, 0x0 ;  /* 0x000080000000791a */ /* 0x000fc80000000000 */
[----:B------:R-:W-:Y:S06]  /*2710*/  BAR.SYNC.DEFER_BLOCKING 0x0 ;  /* 0x0000000000007b1d */ /* 0x000fec0000010000 */
[----:B-1----:R-:W-:Y:S05]  /*2720*/  EXIT ;  /* 0x000000000000794d */ /* 0x002fea0003800000 */
.L_x_48:
[----:B------:R-:W1:Y:S02]  /*2730*/  SYNCS.PHASECHK.TRANS64.TRYWAIT P0, [UR30+0x14000], R2 ;  /* 0x01400002ff0075a7 */ /* 0x000e64000800015e */
[----:B-1----:R-:W-:Y:S05]  /*2740*/  @!P0 BRA `(.L_x_48) ;  /* 0xfffffffc00f88947 */ /* 0x002fea000383ffff */
[----:B------:R-:W-:Y:S05]  /*2750*/  BRA `(.L_x_50) ;  /* 0xfffffff400c07947 */ /* 0x000fea000383ffff */
.L_x_51:
[----:B------:R-:W-:-:S00]  /*2760*/  BRA `(.L_x_51) ;  /* 0xfffffffc00fc7947 */ /* 0x000fc0000383ffff */
[----:B------:R-:W-:-:S00]  /*2770*/  NOP ;  /* 0x0000000000007918 */ /* 0x000fc00000000000 */
        /* <DEDUP_REMOVED lines=8> */
.L_x_52:


//--------------------- .nv.shared.gluon_wgmma    --------------------------
	.section	.nv.shared.gluon_wgmma,"aw",@nobits
	.sectionflags	@""
	.align	16
	.zero		1024


//--------------------- .nv.shared.reserved.0     --------------------------
	.section	.nv.shared.reserved.0,"aw",@nobits
	.weak		__nv_reservedSMEM_offset_0_alias
	.size		__nv_reservedSMEM_offset_0_alias, 0, 0
	.other		__nv_reservedSMEM_offset_0_alias,@"STO_CUDA_RESERVED_SHARED STV_DEFAULT"
__nv_reservedSMEM_offset_0_alias:
	.zero		0


//--------------------- .nv.constant0.gluon_wgmma --------------------------
	.section	.nv.constant0.gluon_wgmma,"a",@progbits
	.sectionflags	@""
	.align	4
.nv.constant0.gluon_wgmma:
	.zero		608


//--------------------- SYMBOLS --------------------------

	.type		.nv.reservedSmem.offset0,@object
	.size		.nv.reservedSmem.offset0,0x4
